//
// Generated by NVIDIA NVVM Compiler
//
// Compiler Build ID: CL-36424714
// Cuda compilation tools, release 13.0, V13.0.88
// Based on NVVM 20.0.0
//

.version 9.0
.target sm_100
.address_size 64

	// .globl	_Z18init_coeffs_kernelPfS_S_fi
// _ZZ23pcr_fused_solver_kernelILi0EEvPKfS1_S1_S1_PfiE3s_a has been demoted
// _ZZ23pcr_fused_solver_kernelILi0EEvPKfS1_S1_S1_PfiE3s_b has been demoted
// _ZZ23pcr_fused_solver_kernelILi0EEvPKfS1_S1_S1_PfiE3s_c has been demoted
// _ZZ23pcr_fused_solver_kernelILi0EEvPKfS1_S1_S1_PfiE3s_d has been demoted
// _ZZ23pcr_fused_solver_kernelILi1EEvPKfS1_S1_S1_PfiE3s_a has been demoted
// _ZZ23pcr_fused_solver_kernelILi1EEvPKfS1_S1_S1_PfiE3s_b has been demoted
// _ZZ23pcr_fused_solver_kernelILi1EEvPKfS1_S1_S1_PfiE3s_c has been demoted
// _ZZ23pcr_fused_solver_kernelILi1EEvPKfS1_S1_S1_PfiE3s_d has been demoted

.visible .entry _Z18init_coeffs_kernelPfS_S_fi(
	.param .u64 .ptr .align 1 _Z18init_coeffs_kernelPfS_S_fi_param_0,
	.param .u64 .ptr .align 1 _Z18init_coeffs_kernelPfS_S_fi_param_1,
	.param .u64 .ptr .align 1 _Z18init_coeffs_kernelPfS_S_fi_param_2,
	.param .f32 _Z18init_coeffs_kernelPfS_S_fi_param_3,
	.param .u32 _Z18init_coeffs_kernelPfS_S_fi_param_4
)
{
	.reg .pred 	%p<4>;
	.reg .b32 	%r<7>;
	.reg .b32 	%f<6>;
	.reg .b64 	%rd<11>;

	ld.param.u64 	%rd1, [_Z18init_coeffs_kernelPfS_S_fi_param_0];
	ld.param.u64 	%rd2, [_Z18init_coeffs_kernelPfS_S_fi_param_1];
	ld.param.u64 	%rd3, [_Z18init_coeffs_kernelPfS_S_fi_param_2];
	ld.param.f32 	%f1, [_Z18init_coeffs_kernelPfS_S_fi_param_3];
	ld.param.u32 	%r2, [_Z18init_coeffs_kernelPfS_S_fi_param_4];
	mov.u32 	%r3, %ctaid.x;
	mov.u32 	%r4, %ntid.x;
	mov.u32 	%r5, %tid.x;
	mad.lo.s32 	%r1, %r3, %r4, %r5;
	setp.ge.s32 	%p1, %r1, %r2;
	@%p1 bra 	$L__BB0_2;
	cvta.to.global.u64 	%rd4, %rd1;
	cvta.to.global.u64 	%rd5, %rd2;
	cvta.to.global.u64 	%rd6, %rd3;
	setp.eq.s32 	%p2, %r1, 0;
	neg.f32 	%f2, %f1;
	selp.f32 	%f3, 0f00000000, %f2, %p2;
	mul.wide.s32 	%rd7, %r1, 4;
	add.s64 	%rd8, %rd4, %rd7;
	st.global.f32 	[%rd8], %f3;
	fma.rn.f32 	%f4, %f1, 0f40000000, 0f3F800000;
	add.s64 	%rd9, %rd5, %rd7;
	st.global.f32 	[%rd9], %f4;
	add.s32 	%r6, %r2, -1;
	setp.eq.s32 	%p3, %r1, %r6;
	selp.f32 	%f5, 0f00000000, %f2, %p3;
	add.s64 	%rd10, %rd6, %rd7;
	st.global.f32 	[%rd10], %f5;
$L__BB0_2:
	ret;

}
	// .globl	_Z18compute_rhs_kernelPKfPfif
.visible .entry _Z18compute_rhs_kernelPKfPfif(
	.param .u64 .ptr .align 1 _Z18compute_rhs_kernelPKfPfif_param_0,
	.param .u64 .ptr .align 1 _Z18compute_rhs_kernelPKfPfif_param_1,
	.param .u32 _Z18compute_rhs_kernelPKfPfif_param_2,
	.param .f32 _Z18compute_rhs_kernelPKfPfif_param_3
)
{
	.reg .pred 	%p<4>;
	.reg .b32 	%r<8>;
	.reg .b32 	%f<17>;
	.reg .b64 	%rd<11>;

	ld.param.u64 	%rd4, [_Z18compute_rhs_kernelPKfPfif_param_0];
	ld.param.u64 	%rd3, [_Z18compute_rhs_kernelPKfPfif_param_1];
	ld.param.u32 	%r2, [_Z18compute_rhs_kernelPKfPfif_param_2];
	ld.param.f32 	%f6, [_Z18compute_rhs_kernelPKfPfif_param_3];
	cvta.to.global.u64 	%rd1, %rd4;
	mov.u32 	%r3, %ctaid.x;
	mov.u32 	%r4, %ntid.x;
	mov.u32 	%r5, %tid.x;
	mad.lo.s32 	%r1, %r3, %r4, %r5;
	setp.ge.s32 	%p1, %r1, %r2;
	@%p1 bra 	$L__BB1_6;
	setp.lt.s32 	%p2, %r1, 1;
	mov.f32 	%f15, 0f00000000;
	@%p2 bra 	$L__BB1_3;
	add.s32 	%r6, %r1, -1;
	mul.wide.u32 	%rd5, %r6, 4;
	add.s64 	%rd6, %rd1, %rd5;
	ld.global.f32 	%f15, [%rd6];
$L__BB1_3:
	mul.wide.s32 	%rd7, %r1, 4;
	add.s64 	%rd2, %rd1, %rd7;
	ld.global.f32 	%f3, [%rd2];
	add.s32 	%r7, %r2, -1;
	setp.ge.s32 	%p3, %r1, %r7;
	mov.f32 	%f16, 0f00000000;
	@%p3 bra 	$L__BB1_5;
	ld.global.f32 	%f16, [%rd2+4];
$L__BB1_5:
	add.f32 	%f9, %f6, %f6;
	mov.f32 	%f10, 0f3F800000;
	sub.f32 	%f11, %f10, %f9;
	mul.f32 	%f12, %f11, %f3;
	fma.rn.f32 	%f13, %f6, %f15, %f12;
	fma.rn.f32 	%f14, %f6, %f16, %f13;
	cvta.to.global.u64 	%rd8, %rd3;
	add.s64 	%rd10, %rd8, %rd7;
	st.global.f32 	[%rd10], %f14;
$L__BB1_6:
	ret;

}
	// .globl	_Z23pcr_fused_solver_kernelILi0EEvPKfS1_S1_S1_Pfi
.visible .entry _Z23pcr_fused_solver_kernelILi0EEvPKfS1_S1_S1_Pfi(
	.param .u64 .ptr .align 1 _Z23pcr_fused_solver_kernelILi0EEvPKfS1_S1_S1_Pfi_param_0,
	.param .u64 .ptr .align 1 _Z23pcr_fused_solver_kernelILi0EEvPKfS1_S1_S1_Pfi_param_1,
	.param .u64 .ptr .align 1 _Z23pcr_fused_solver_kernelILi0EEvPKfS1_S1_S1_Pfi_param_2,
	.param .u64 .ptr .align 1 _Z23pcr_fused_solver_kernelILi0EEvPKfS1_S1_S1_Pfi_param_3,
	.param .u64 .ptr .align 1 _Z23pcr_fused_solver_kernelILi0EEvPKfS1_S1_S1_Pfi_param_4,
	.param .u32 _Z23pcr_fused_solver_kernelILi0EEvPKfS1_S1_S1_Pfi_param_5
)
{
	.reg .pred 	%p<6>;
	.reg .b32 	%r<32>;
	.reg .b32 	%f<54>;
	.reg .b64 	%rd<18>;
	// demoted variable
	.shared .align 4 .b8 _ZZ23pcr_fused_solver_kernelILi0EEvPKfS1_S1_S1_PfiE3s_a[4096];
	// demoted variable
	.shared .align 4 .b8 _ZZ23pcr_fused_solver_kernelILi0EEvPKfS1_S1_S1_PfiE3s_b[4096];
	// demoted variable
	.shared .align 4 .b8 _ZZ23pcr_fused_solver_kernelILi0EEvPKfS1_S1_S1_PfiE3s_c[4096];
	// demoted variable
	.shared .align 4 .b8 _ZZ23pcr_fused_solver_kernelILi0EEvPKfS1_S1_S1_PfiE3s_d[4096];
	ld.param.u64 	%rd1, [_Z23pcr_fused_solver_kernelILi0EEvPKfS1_S1_S1_Pfi_param_0];
	ld.param.u64 	%rd2, [_Z23pcr_fused_solver_kernelILi0EEvPKfS1_S1_S1_Pfi_param_1];
	ld.param.u64 	%rd3, [_Z23pcr_fused_solver_kernelILi0EEvPKfS1_S1_S1_Pfi_param_2];
	ld.param.u64 	%rd4, [_Z23pcr_fused_solver_kernelILi0EEvPKfS1_S1_S1_Pfi_param_3];
	ld.param.u64 	%rd5, [_Z23pcr_fused_solver_kernelILi0EEvPKfS1_S1_S1_Pfi_param_4];
	ld.param.u32 	%r8, [_Z23pcr_fused_solver_kernelILi0EEvPKfS1_S1_S1_Pfi_param_5];
	mov.u32 	%r1, %tid.x;
	setp.ge.s32 	%p1, %r1, %r8;
	@%p1 bra 	$L__BB2_9;
	cvta.to.global.u64 	%rd6, %rd1;
	cvta.to.global.u64 	%rd7, %rd2;
	cvta.to.global.u64 	%rd8, %rd3;
	cvta.to.global.u64 	%rd9, %rd4;
	mul.wide.u32 	%rd10, %r1, 4;
	add.s64 	%rd11, %rd6, %rd10;
	ld.global.f32 	%f21, [%rd11];
	shl.b32 	%r9, %r1, 2;
	mov.u32 	%r10, _ZZ23pcr_fused_solver_kernelILi0EEvPKfS1_S1_S1_PfiE3s_a;
	add.s32 	%r2, %r10, %r9;
	st.shared.f32 	[%r2], %f21;
	add.s64 	%rd12, %rd7, %rd10;
	ld.global.f32 	%f22, [%rd12];
	mov.u32 	%r11, _ZZ23pcr_fused_solver_kernelILi0EEvPKfS1_S1_S1_PfiE3s_b;
	add.s32 	%r3, %r11, %r9;
	st.shared.f32 	[%r3], %f22;
	add.s64 	%rd13, %rd8, %rd10;
	ld.global.f32 	%f23, [%rd13];
	mov.u32 	%r12, _ZZ23pcr_fused_solver_kernelILi0EEvPKfS1_S1_S1_PfiE3s_c;
	add.s32 	%r4, %r12, %r9;
	st.shared.f32 	[%r4], %f23;
	add.s64 	%rd14, %rd9, %rd10;
	ld.global.f32 	%f24, [%rd14];
	mov.u32 	%r13, _ZZ23pcr_fused_solver_kernelILi0EEvPKfS1_S1_S1_PfiE3s_d;
	add.s32 	%r5, %r13, %r9;
	st.shared.f32 	[%r5], %f24;
	bar.sync 	0;
	setp.lt.u32 	%p2, %r8, 2;
	@%p2 bra 	$L__BB2_8;
	mov.b32 	%r31, 1;
$L__BB2_3:
	ld.shared.f32 	%f1, [%r2];
	ld.shared.f32 	%f2, [%r3];
	ld.shared.f32 	%f3, [%r4];
	ld.shared.f32 	%f4, [%r5];
	setp.lt.s32 	%p3, %r1, %r31;
	mov.f32 	%f47, 0f3F800000;
	mov.f32 	%f46, 0f00000000;
	mov.f32 	%f48, %f46;
	mov.f32 	%f49, %f46;
	@%p3 bra 	$L__BB2_5;
	sub.s32 	%r15, %r1, %r31;
	shl.b32 	%r16, %r15, 2;
	add.s32 	%r18, %r10, %r16;
	ld.shared.f32 	%f46, [%r18];
	add.s32 	%r20, %r11, %r16;
	ld.shared.f32 	%f47, [%r20];
	add.s32 	%r22, %r12, %r16;
	ld.shared.f32 	%f48, [%r22];
	add.s32 	%r24, %r13, %r16;
	ld.shared.f32 	%f49, [%r24];
$L__BB2_5:
	add.s32 	%r25, %r31, %r1;
	setp.ge.s32 	%p4, %r25, %r8;
	mov.f32 	%f51, 0f3F800000;
	mov.f32 	%f50, 0f00000000;
	mov.f32 	%f52, %f50;
	mov.f32 	%f53, %f50;
	@%p4 bra 	$L__BB2_7;
	shl.b32 	%r26, %r31, 2;
	add.s32 	%r27, %r2, %r26;
	ld.shared.f32 	%f50, [%r27];
	add.s32 	%r28, %r3, %r26;
	ld.shared.f32 	%f51, [%r28];
	add.s32 	%r29, %r4, %r26;
	ld.shared.f32 	%f52, [%r29];
	add.s32 	%r30, %r5, %r26;
	ld.shared.f32 	%f53, [%r30];
$L__BB2_7:
	div.rn.f32 	%f29, %f1, %f47;
	div.rn.f32 	%f30, %f3, %f51;
	bar.sync 	0;
	neg.f32 	%f31, %f29;
	mul.f32 	%f32, %f46, %f31;
	st.shared.f32 	[%r2], %f32;
	neg.f32 	%f33, %f30;
	mul.f32 	%f34, %f52, %f33;
	st.shared.f32 	[%r4], %f34;
	mul.f32 	%f35, %f29, %f48;
	sub.f32 	%f36, %f2, %f35;
	mul.f32 	%f37, %f50, %f30;
	sub.f32 	%f38, %f36, %f37;
	st.shared.f32 	[%r3], %f38;
	mul.f32 	%f39, %f29, %f49;
	sub.f32 	%f40, %f4, %f39;
	mul.f32 	%f41, %f30, %f53;
	sub.f32 	%f42, %f40, %f41;
	st.shared.f32 	[%r5], %f42;
	bar.sync 	0;
	shl.b32 	%r31, %r31, 1;
	setp.lt.s32 	%p5, %r31, %r8;
	@%p5 bra 	$L__BB2_3;
$L__BB2_8:
	ld.shared.f32 	%f43, [%r5];
	ld.shared.f32 	%f44, [%r3];
	div.rn.f32 	%f45, %f43, %f44;
	cvta.to.global.u64 	%rd15, %rd5;
	add.s64 	%rd17, %rd15, %rd10;
	st.global.f32 	[%rd17], %f45;
$L__BB2_9:
	ret;

}
	// .globl	_Z23pcr_fused_solver_kernelILi1EEvPKfS1_S1_S1_Pfi
.visible .entry _Z23pcr_fused_solver_kernelILi1EEvPKfS1_S1_S1_Pfi(
	.param .u64 .ptr .align 1 _Z23pcr_fused_solver_kernelILi1EEvPKfS1_S1_S1_Pfi_param_0,
	.param .u64 .ptr .align 1 _Z23pcr_fused_solver_kernelILi1EEvPKfS1_S1_S1_Pfi_param_1,
	.param .u64 .ptr .align 1 _Z23pcr_fused_solver_kernelILi1EEvPKfS1_S1_S1_Pfi_param_2,
	.param .u64 .ptr .align 1 _Z23pcr_fused_solver_kernelILi1EEvPKfS1_S1_S1_Pfi_param_3,
	.param .u64 .ptr .align 1 _Z23pcr_fused_solver_kernelILi1EEvPKfS1_S1_S1_Pfi_param_4,
	.param .u32 _Z23pcr_fused_solver_kernelILi1EEvPKfS1_S1_S1_Pfi_param_5
)
{
	.reg .pred 	%p<17>;
	.reg .b32 	%r<46>;
	.reg .b32 	%f<78>;
	.reg .b64 	%rd<18>;
	// demoted variable
	.shared .align 4 .b8 _ZZ23pcr_fused_solver_kernelILi1EEvPKfS1_S1_S1_PfiE3s_a[4096];
	// demoted variable
	.shared .align 4 .b8 _ZZ23pcr_fused_solver_kernelILi1EEvPKfS1_S1_S1_PfiE3s_b[4096];
	// demoted variable
	.shared .align 4 .b8 _ZZ23pcr_fused_solver_kernelILi1EEvPKfS1_S1_S1_PfiE3s_c[4096];
	// demoted variable
	.shared .align 4 .b8 _ZZ23pcr_fused_solver_kernelILi1EEvPKfS1_S1_S1_PfiE3s_d[4096];
	ld.param.u64 	%rd1, [_Z23pcr_fused_solver_kernelILi1EEvPKfS1_S1_S1_Pfi_param_0];
	ld.param.u64 	%rd2, [_Z23pcr_fused_solver_kernelILi1EEvPKfS1_S1_S1_Pfi_param_1];
	ld.param.u64 	%rd3, [_Z23pcr_fused_solver_kernelILi1EEvPKfS1_S1_S1_Pfi_param_2];
	ld.param.u64 	%rd4, [_Z23pcr_fused_solver_kernelILi1EEvPKfS1_S1_S1_Pfi_param_3];
	ld.param.u64 	%rd5, [_Z23pcr_fused_solver_kernelILi1EEvPKfS1_S1_S1_Pfi_param_4];
	ld.param.u32 	%r10, [_Z23pcr_fused_solver_kernelILi1EEvPKfS1_S1_S1_Pfi_param_5];
	mov.u32 	%r1, %tid.x;
	and.b32  	%r2, %r1, 31;
	setp.ge.s32 	%p1, %r1, %r10;
	@%p1 bra 	$L__BB3_11;
	cvta.to.global.u64 	%rd6, %rd1;
	cvta.to.global.u64 	%rd7, %rd2;
	cvta.to.global.u64 	%rd8, %rd3;
	cvta.to.global.u64 	%rd9, %rd4;
	mul.wide.u32 	%rd10, %r1, 4;
	add.s64 	%rd11, %rd6, %rd10;
	ld.global.f32 	%f33, [%rd11];
	shl.b32 	%r11, %r1, 2;
	mov.u32 	%r12, _ZZ23pcr_fused_solver_kernelILi1EEvPKfS1_S1_S1_PfiE3s_a;
	add.s32 	%r3, %r12, %r11;
	st.shared.f32 	[%r3], %f33;
	add.s64 	%rd12, %rd7, %rd10;
	ld.global.f32 	%f34, [%rd12];
	mov.u32 	%r13, _ZZ23pcr_fused_solver_kernelILi1EEvPKfS1_S1_S1_PfiE3s_b;
	add.s32 	%r4, %r13, %r11;
	st.shared.f32 	[%r4], %f34;
	add.s64 	%rd13, %rd8, %rd10;
	ld.global.f32 	%f35, [%rd13];
	mov.u32 	%r14, _ZZ23pcr_fused_solver_kernelILi1EEvPKfS1_S1_S1_PfiE3s_c;
	add.s32 	%r5, %r14, %r11;
	st.shared.f32 	[%r5], %f35;
	add.s64 	%rd14, %rd9, %rd10;
	ld.global.f32 	%f36, [%rd14];
	mov.u32 	%r15, _ZZ23pcr_fused_solver_kernelILi1EEvPKfS1_S1_S1_PfiE3s_d;
	add.s32 	%r6, %r15, %r11;
	st.shared.f32 	[%r6], %f36;
	bar.sync 	0;
	setp.lt.u32 	%p2, %r10, 2;
	@%p2 bra 	$L__BB3_10;
	sub.s32 	%r7, 32, %r2;
	mov.b32 	%r45, 1;
$L__BB3_3:
	ld.shared.f32 	%f1, [%r3];
	ld.shared.f32 	%f2, [%r4];
	ld.shared.f32 	%f3, [%r5];
	ld.shared.f32 	%f4, [%r6];
	setp.gt.s32 	%p3, %r45, 31;
	@%p3 bra 	$L__BB3_5;
	mov.b32 	%r33, %f2;
	shfl.sync.up.b32	%r34|%p6, %r33, %r45, 0, -1;
	mov.b32 	%f41, %r34;
	mov.b32 	%r35, %f1;
	shfl.sync.up.b32	%r36|%p7, %r35, %r45, 0, -1;
	mov.b32 	%f42, %r36;
	mov.b32 	%r37, %f3;
	shfl.sync.up.b32	%r38|%p8, %r37, %r45, 0, -1;
	mov.b32 	%f43, %r38;
	mov.b32 	%r39, %f4;
	shfl.sync.up.b32	%r40|%p9, %r39, %r45, 0, -1;
	mov.b32 	%f44, %r40;
	shfl.sync.down.b32	%r41|%p10, %r33, %r45, 31, -1;
	mov.b32 	%f45, %r41;
	shfl.sync.down.b32	%r42|%p11, %r35, %r45, 31, -1;
	mov.b32 	%f46, %r42;
	shfl.sync.down.b32	%r43|%p12, %r37, %r45, 31, -1;
	mov.b32 	%f47, %r43;
	shfl.sync.down.b32	%r44|%p13, %r39, %r45, 31, -1;
	mov.b32 	%f48, %r44;
	setp.lt.s32 	%p14, %r2, %r45;
	selp.f32 	%f70, 0f00000000, %f42, %p14;
	selp.f32 	%f71, 0f3F800000, %f41, %p14;
	selp.f32 	%f72, 0f00000000, %f43, %p14;
	selp.f32 	%f73, 0f00000000, %f44, %p14;
	setp.lt.s32 	%p15, %r45, %r7;
	selp.f32 	%f74, %f46, 0f00000000, %p15;
	selp.f32 	%f75, %f45, 0f3F800000, %p15;
	selp.f32 	%f76, %f47, 0f00000000, %p15;
	selp.f32 	%f77, %f48, 0f00000000, %p15;
	bra.uni 	$L__BB3_9;
$L__BB3_5:
	setp.lt.s32 	%p4, %r1, %r45;
	mov.f32 	%f71, 0f3F800000;
	mov.f32 	%f70, 0f00000000;
	mov.f32 	%f72, %f70;
	mov.f32 	%f73, %f70;
	@%p4 bra 	$L__BB3_7;
	sub.s32 	%r17, %r1, %r45;
	shl.b32 	%r18, %r17, 2;
	mov.u32 	%r19, _ZZ23pcr_fused_solver_kernelILi1EEvPKfS1_S1_S1_PfiE3s_a;
	add.s32 	%r20, %r19, %r18;
	ld.shared.f32 	%f70, [%r20];
	mov.u32 	%r21, _ZZ23pcr_fused_solver_kernelILi1EEvPKfS1_S1_S1_PfiE3s_b;
	add.s32 	%r22, %r21, %r18;
	ld.shared.f32 	%f71, [%r22];
	mov.u32 	%r23, _ZZ23pcr_fused_solver_kernelILi1EEvPKfS1_S1_S1_PfiE3s_c;
	add.s32 	%r24, %r23, %r18;
	ld.shared.f32 	%f72, [%r24];
	mov.u32 	%r25, _ZZ23pcr_fused_solver_kernelILi1EEvPKfS1_S1_S1_PfiE3s_d;
	add.s32 	%r26, %r25, %r18;
	ld.shared.f32 	%f73, [%r26];
$L__BB3_7:
	add.s32 	%r27, %r45, %r1;
	setp.ge.s32 	%p5, %r27, %r10;
	mov.f32 	%f75, 0f3F800000;
	mov.f32 	%f74, 0f00000000;
	mov.f32 	%f76, %f74;
	mov.f32 	%f77, %f74;
	@%p5 bra 	$L__BB3_9;
	shl.b32 	%r28, %r45, 2;
	add.s32 	%r29, %r3, %r28;
	ld.shared.f32 	%f74, [%r29];
	add.s32 	%r30, %r4, %r28;
	ld.shared.f32 	%f75, [%r30];
	add.s32 	%r31, %r5, %r28;
	ld.shared.f32 	%f76, [%r31];
	add.s32 	%r32, %r6, %r28;
	ld.shared.f32 	%f77, [%r32];
$L__BB3_9:
	div.rn.f32 	%f49, %f1, %f71;
	div.rn.f32 	%f50, %f3, %f75;
	bar.sync 	0;
	neg.f32 	%f51, %f49;
	mul.f32 	%f52, %f70, %f51;
	st.shared.f32 	[%r3], %f52;
	neg.f32 	%f53, %f50;
	mul.f32 	%f54, %f76, %f53;
	st.shared.f32 	[%r5], %f54;
	mul.f32 	%f55, %f49, %f72;
	sub.f32 	%f56, %f2, %f55;
	mul.f32 	%f57, %f74, %f50;
	sub.f32 	%f58, %f56, %f57;
	st.shared.f32 	[%r4], %f58;
	mul.f32 	%f59, %f49, %f73;
	sub.f32 	%f60, %f4, %f59;
	mul.f32 	%f61, %f50, %f77;
	sub.f32 	%f62, %f60, %f61;
	st.shared.f32 	[%r6], %f62;
	bar.sync 	0;
	shl.b32 	%r45, %r45, 1;
	setp.lt.s32 	%p16, %r45, %r10;
	@%p16 bra 	$L__BB3_3;
$L__BB3_10:
	ld.shared.f32 	%f63, [%r6];
	ld.shared.f32 	%f64, [%r4];
	div.rn.f32 	%f65, %f63, %f64;
	cvta.to.global.u64 	%rd15, %rd5;
	mul.wide.u32 	%rd16, %r1, 4;
	add.s64 	%rd17, %rd15, %rd16;
	st.global.f32 	[%rd17], %f65;
$L__BB3_11:
	ret;

}


// ===== COMPILED SASS (sm_100) =====

	.target	sm_100

	.elftype	@"ET_EXEC"


//--------------------- .note.nv.tkinfo           --------------------------
	.section	.note.nv.tkinfo,"",@"SHT_NOTE"
	.sectionflags	@"SHF_NOTE_NV_TKINFO"
	.tkinfo
        /*0018*/ 	.word	0x00000002
        /*0030*/ 	.string	""
        /*0030*/ 	.string	"ptxas"
        /*0030*/ 	.string	"Cuda compilation tools, release 13.0, V13.0.88"
        /*0030*/ 	.string	"Build cuda_13.0.r13.0/compiler.36424714_0"
        /*0030*/ 	.string	"-arch sm_100 -m 64 "



//--------------------- .note.nv.cuinfo           --------------------------
	.section	.note.nv.cuinfo,"",@"SHT_NOTE"
	.sectionflags	@"SHF_NOTE_NV_CUINFO"
        /*0018*/ 	.short	0x0002
        /*001a*/ 	.short	0x0064
        /*001c*/ 	.short	0x0082
	.zero		2


//--------------------- .nv.info                  --------------------------
	.section	.nv.info,"",@"SHT_CUDA_INFO"
	.align	4


	//----- nvinfo : EIATTR_REGCOUNT
	.align		4
        /*0000*/ 	.byte	0x04, 0x2f
        /*0002*/ 	.short	(.L_1 - .L_0)
	.align		4
.L_0:
        /*0004*/ 	.word	index@(_Z18init_coeffs_kernelPfS_S_fi)
        /*0008*/ 	.word	0x00000010


	//----- nvinfo : EIATTR_FRAME_SIZE
	.align		4
.L_1:
        /*000c*/ 	.byte	0x04, 0x11
        /*000e*/ 	.short	(.L_3 - .L_2)
	.align		4
.L_2:
        /*0010*/ 	.word	index@(_Z18init_coeffs_kernelPfS_S_fi)
        /*0014*/ 	.word	0x00000000


	//----- nvinfo : EIATTR_REGCOUNT
	.align		4
.L_3:
        /*0018*/ 	.byte	0x04, 0x2f
        /*001a*/ 	.short	(.L_5 - .L_4)
	.align		4
.L_4:
        /*001c*/ 	.word	index@(_Z18compute_rhs_kernelPKfPfif)
        /*0020*/ 	.word	0x0000000f


	//----- nvinfo : EIATTR_FRAME_SIZE
	.align		4
.L_5:
        /*0024*/ 	.byte	0x04, 0x11
        /*0026*/ 	.short	(.L_7 - .L_6)
	.align		4
.L_6:
        /*0028*/ 	.word	index@(_Z18compute_rhs_kernelPKfPfif)
        /*002c*/ 	.word	0x00000000


	//----- nvinfo : EIATTR_REGCOUNT
	.align		4
.L_7:
        /*0030*/ 	.byte	0x04, 0x2f
        /*0032*/ 	.short	(.L_9 - .L_8)
	.align		4
.L_8:
        /*0034*/ 	.word	index@(_Z23pcr_fused_solver_kernelILi0EEvPKfS1_S1_S1_Pfi)
        /*0038*/ 	.word	0x0000001e


	//----- nvinfo : EIATTR_FRAME_SIZE
	.align		4
.L_9:
        /*003c*/ 	.byte	0x04, 0x11
        /*003e*/ 	.short	(.L_11 - .L_10)
	.align		4
.L_10:
        /*0040*/ 	.word	index@($__internal_1_$__cuda_sm3x_div_rn_noftz_f32_slowpath)
        /*0044*/ 	.word	0x00000000


	//----- nvinfo : EIATTR_FRAME_SIZE
	.align		4
.L_11:
        /*0048*/ 	.byte	0x04, 0x11
        /*004a*/ 	.short	(.L_13 - .L_12)
	.align		4
.L_12:
        /*004c*/ 	.word	index@(_Z23pcr_fused_solver_kernelILi0EEvPKfS1_S1_S1_Pfi)
        /*0050*/ 	.word	0x00000000


	//----- nvinfo : EIATTR_REGCOUNT
	.align		4
.L_13:
        /*0054*/ 	.byte	0x04, 0x2f
        /*0056*/ 	.short	(.L_15 - .L_14)
	.align		4
.L_14:
        /*0058*/ 	.word	index@(_Z23pcr_fused_solver_kernelILi1EEvPKfS1_S1_S1_Pfi)
        /*005c*/ 	.word	0x00000020


	//----- nvinfo : EIATTR_FRAME_SIZE
	.align		4
.L_15:
        /*0060*/ 	.byte	0x04, 0x11
        /*0062*/ 	.short	(.L_17 - .L_16)
	.align		4
.L_16:
        /*0064*/ 	.word	index@($__internal_0_$__cuda_sm3x_div_rn_noftz_f32_slowpath)
        /*0068*/ 	.word	0x00000000


	//----- nvinfo : EIATTR_FRAME_SIZE
	.align		4
.L_17:
        /*006c*/ 	.byte	0x04, 0x11
        /*006e*/ 	.short	(.L_19 - .L_18)
	.align		4
.L_18:
        /*0070*/ 	.word	index@(_Z23pcr_fused_solver_kernelILi1EEvPKfS1_S1_S1_Pfi)
        /*0074*/ 	.word	0x00000000


	//----- nvinfo : EIATTR_MIN_STACK_SIZE
	.align		4
.L_19:
        /*0078*/ 	.byte	0x04, 0x12
        /*007a*/ 	.short	(.L_21 - .L_20)
	.align		4
.L_20:
        /*007c*/ 	.word	index@(_Z23pcr_fused_solver_kernelILi1EEvPKfS1_S1_S1_Pfi)
        /*0080*/ 	.word	0x00000000


	//----- nvinfo : EIATTR_MIN_STACK_SIZE
	.align		4
.L_21:
        /*0084*/ 	.byte	0x04, 0x12
        /*0086*/ 	.short	(.L_23 - .L_22)
	.align		4
.L_22:
        /*0088*/ 	.word	index@(_Z23pcr_fused_solver_kernelILi0EEvPKfS1_S1_S1_Pfi)
        /*008c*/ 	.word	0x00000000


	//----- nvinfo : EIATTR_MIN_STACK_SIZE
	.align		4
.L_23:
        /*0090*/ 	.byte	0x04, 0x12
        /*0092*/ 	.short	(.L_25 - .L_24)
	.align		4
.L_24:
        /*0094*/ 	.word	index@(_Z18compute_rhs_kernelPKfPfif)
        /*0098*/ 	.word	0x00000000


	//----- nvinfo : EIATTR_MIN_STACK_SIZE
	.align		4
.L_25:
        /*009c*/ 	.byte	0x04, 0x12
        /*009e*/ 	.short	(.L_27 - .L_26)
	.align		4
.L_26:
        /*00a0*/ 	.word	index@(_Z18init_coeffs_kernelPfS_S_fi)
        /*00a4*/ 	.word	0x00000000
.L_27:


//--------------------- .nv.compat                --------------------------
	.section	.nv.compat,"",@"SHT_CUDA_COMPAT_INFO"
	.align	4
        /*0000*/ 	.byte	0x02, 0x09, 0x00, 0x00, 0x02, 0x02, 0x01, 0x00, 0x02, 0x05, 0x05, 0x00, 0x03, 0x07, 0x01, 0x01
        /*0010*/ 	.byte	0x02, 0x03, 0x00, 0x00, 0x02, 0x06, 0x01, 0x00, 0x04, 0x0b, 0x08, 0x00, 0x01, 0x00, 0x00, 0x00
        /*0020*/ 	.byte	0x00, 0x00, 0x00, 0x00


//--------------------- .nv.info._Z23pcr_fused_solver_kernelILi1EEvPKfS1_S1_S1_Pfi --------------------------
	.section	.nv.info._Z23pcr_fused_solver_kernelILi1EEvPKfS1_S1_S1_Pfi,"",@"SHT_CUDA_INFO"
	.sectionflags	@""
	.align	4


	//----- nvinfo : EIATTR_CUDA_API_VERSION
	.align		4
        /*0000*/ 	.byte	0x04, 0x37
        /*0002*/ 	.short	(.L_29 - .L_28)
.L_28:
        /*0004*/ 	.word	0x00000082


	//----- nvinfo : EIATTR_KPARAM_INFO
	.align		4
.L_29:
        /*0008*/ 	.byte	0x04, 0x17
        /*000a*/ 	.short	(.L_31 - .L_30)
.L_30:
        /*000c*/ 	.word	0x00000000
        /*0010*/ 	.short	0x0005
        /*0012*/ 	.short	0x0028
        /*0014*/ 	.byte	0x00, 0xf0, 0x11, 0x00


	//----- nvinfo : EIATTR_KPARAM_INFO
	.align		4
.L_31:
        /*0018*/ 	.byte	0x04, 0x17
        /*001a*/ 	.short	(.L_33 - .L_32)
.L_32:
        /*001c*/ 	.word	0x00000000
        /*0020*/ 	.short	0x0004
        /*0022*/ 	.short	0x0020
        /*0024*/ 	.byte	0x00, 0xf5, 0x21, 0x00


	//----- nvinfo : EIATTR_KPARAM_INFO
	.align		4
.L_33:
        /*0028*/ 	.byte	0x04, 0x17
        /*002a*/ 	.short	(.L_35 - .L_34)
.L_34:
        /*002c*/ 	.word	0x00000000
        /*0030*/ 	.short	0x0003
        /*0032*/ 	.short	0x0018
        /*0034*/ 	.byte	0x00, 0xf5, 0x21, 0x00


	//----- nvinfo : EIATTR_KPARAM_INFO
	.align		4
.L_35:
        /*0038*/ 	.byte	0x04, 0x17
        /*003a*/ 	.short	(.L_37 - .L_36)
.L_36:
        /*003c*/ 	.word	0x00000000
        /*0040*/ 	.short	0x0002
        /*0042*/ 	.short	0x0010
        /*0044*/ 	.byte	0x00, 0xf5, 0x21, 0x00


	//----- nvinfo : EIATTR_KPARAM_INFO
	.align		4
.L_37:
        /*0048*/ 	.byte	0x04, 0x17
        /*004a*/ 	.short	(.L_39 - .L_38)
.L_38:
        /*004c*/ 	.word	0x00000000
        /*0050*/ 	.short	0x0001
        /*0052*/ 	.short	0x0008
        /*0054*/ 	.byte	0x00, 0xf5, 0x21, 0x00


	//----- nvinfo : EIATTR_KPARAM_INFO
	.align		4
.L_39:
        /*0058*/ 	.byte	0x04, 0x17
        /*005a*/ 	.short	(.L_41 - .L_40)
.L_40:
        /*005c*/ 	.word	0x00000000
        /*0060*/ 	.short	0x0000
        /*0062*/ 	.short	0x0000
        /*0064*/ 	.byte	0x00, 0xf5, 0x21, 0x00


	//----- nvinfo : EIATTR_SPARSE_MMA_MASK
	.align		4
.L_41:
        /*0068*/ 	.byte	0x03, 0x50
        /*006a*/ 	.short	0x0000


	//----- nvinfo : EIATTR_MAXREG_COUNT
	.align		4
        /*006c*/ 	.byte	0x03, 0x1b
        /*006e*/ 	.short	0x00ff


	//----- nvinfo : EIATTR_NUM_BARRIERS
	.align		4
        /*0070*/ 	.byte	0x02, 0x4c
        /*0072*/ 	.byte	0x01
	.zero		1


	//----- nvinfo : EIATTR_MERCURY_ISA_VERSION
	.align		4
        /*0074*/ 	.byte	0x03, 0x5f
        /*0076*/ 	.short	0x0101


	//----- nvinfo : EIATTR_COOP_GROUP_MASK_REGIDS
	.align		4
        /*0078*/ 	.byte	0x04, 0x29
        /*007a*/ 	.short	(.L_43 - .L_42)


	//   ....[0]....
.L_42:
        /*007c*/ 	.word	0xffffffff


	//   ....[1]....
        /*0080*/ 	.word	0xffffffff


	//   ....[2]....
        /*0084*/ 	.word	0xffffffff


	//   ....[3]....
        /*0088*/ 	.word	0xffffffff


	//   ....[4]....
        /*008c*/ 	.word	0xffffffff


	//   ....[5]....
        /*0090*/ 	.word	0xffffffff


	//   ....[6]....
        /*0094*/ 	.word	0xffffffff


	//   ....[7]....
        /*0098*/ 	.word	0xffffffff


	//----- nvinfo : EIATTR_COOP_GROUP_INSTR_OFFSETS
	.align		4
.L_43:
        /*009c*/ 	.byte	0x04, 0x28
        /*009e*/ 	.short	(.L_45 - .L_44)


	//   ....[0]....
.L_44:
        /*00a0*/ 	.word	0x00000300


	//   ....[1]....
        /*00a4*/ 	.word	0x00000330


	//   ....[2]....
        /*00a8*/ 	.word	0x00000340


	//   ....[3]....
        /*00ac*/ 	.word	0x00000350


	//   ....[4]....
        /*00b0*/ 	.word	0x00000360


	//   ....[5]....
        /*00b4*/ 	.word	0x00000370


	//   ....[6]....
        /*00b8*/ 	.word	0x00000380


	//   ....[7]....
        /*00bc*/ 	.word	0x000003a0


	//----- nvinfo : EIATTR_VRC_CTA_INIT_COUNT
	.align		4
.L_45:
        /*00c0*/ 	.byte	0x02, 0x4a
	.zero		1
	.zero		1


	//----- nvinfo : EIATTR_EXIT_INSTR_OFFSETS
	.align		4
        /*00c4*/ 	.byte	0x04, 0x1c
        /*00c6*/ 	.short	(.L_47 - .L_46)


	//   ....[0]....
.L_46:
        /*00c8*/ 	.word	0x00000040


	//   ....[1]....
        /*00cc*/ 	.word	0x00000a70


	//----- nvinfo : EIATTR_CRS_STACK_SIZE
	.align		4
.L_47:
        /*00d0*/ 	.byte	0x04, 0x1e
        /*00d2*/ 	.short	(.L_49 - .L_48)
.L_48:
        /*00d4*/ 	.word	0x00000000


	//----- nvinfo : EIATTR_CBANK_PARAM_SIZE
	.align		4
.L_49:
        /*00d8*/ 	.byte	0x03, 0x19
        /*00da*/ 	.short	0x002c


	//----- nvinfo : EIATTR_PARAM_CBANK
	.align		4
        /*00dc*/ 	.byte	0x04, 0x0a
        /*00de*/ 	.short	(.L_51 - .L_50)
	.align		4
.L_50:
        /*00e0*/ 	.word	index@(.nv.constant0._Z23pcr_fused_solver_kernelILi1EEvPKfS1_S1_S1_Pfi)
        /*00e4*/ 	.short	0x0380
        /*00e6*/ 	.short	0x002c


	//----- nvinfo : EIATTR_SW_WAR
	.align		4
.L_51:
        /*00e8*/ 	.byte	0x04, 0x36
        /*00ea*/ 	.short	(.L_53 - .L_52)
.L_52:
        /*00ec*/ 	.word	0x00000008
.L_53:


//--------------------- .nv.info._Z23pcr_fused_solver_kernelILi0EEvPKfS1_S1_S1_Pfi --------------------------
	.section	.nv.info._Z23pcr_fused_solver_kernelILi0EEvPKfS1_S1_S1_Pfi,"",@"SHT_CUDA_INFO"
	.sectionflags	@""
	.align	4


	//----- nvinfo : EIATTR_CUDA_API_VERSION
	.align		4
        /*0000*/ 	.byte	0x04, 0x37
        /*0002*/ 	.short	(.L_55 - .L_54)
.L_54:
        /*0004*/ 	.word	0x00000082


	//----- nvinfo : EIATTR_KPARAM_INFO
	.align		4
.L_55:
        /*0008*/ 	.byte	0x04, 0x17
        /*000a*/ 	.short	(.L_57 - .L_56)
.L_56:
        /*000c*/ 	.word	0x00000000
        /*0010*/ 	.short	0x0005
        /*0012*/ 	.short	0x0028
        /*0014*/ 	.byte	0x00, 0xf0, 0x11, 0x00


	//----- nvinfo : EIATTR_KPARAM_INFO
	.align		4
.L_57:
        /*0018*/ 	.byte	0x04, 0x17
        /*001a*/ 	.short	(.L_59 - .L_58)
.L_58:
        /*001c*/ 	.word	0x00000000
        /*0020*/ 	.short	0x0004
        /*0022*/ 	.short	0x0020
        /*0024*/ 	.byte	0x00, 0xf5, 0x21, 0x00


	//----- nvinfo : EIATTR_KPARAM_INFO
	.align		4
.L_59:
        /*0028*/ 	.byte	0x04, 0x17
        /*002a*/ 	.short	(.L_61 - .L_60)
.L_60:
        /*002c*/ 	.word	0x00000000
        /*0030*/ 	.short	0x0003
        /*0032*/ 	.short	0x0018
        /*0034*/ 	.byte	0x00, 0xf5, 0x21, 0x00


	//----- nvinfo : EIATTR_KPARAM_INFO
	.align		4
.L_61:
        /*0038*/ 	.byte	0x04, 0x17
        /*003a*/ 	.short	(.L_63 - .L_62)
.L_62:
        /*003c*/ 	.word	0x00000000
        /*0040*/ 	.short	0x0002
        /*0042*/ 	.short	0x0010
        /*0044*/ 	.byte	0x00, 0xf5, 0x21, 0x00


	//----- nvinfo : EIATTR_KPARAM_INFO
	.align		4
.L_63:
        /*0048*/ 	.byte	0x04, 0x17
        /*004a*/ 	.short	(.L_65 - .L_64)
.L_64:
        /*004c*/ 	.word	0x00000000
        /*0050*/ 	.short	0x0001
        /*0052*/ 	.short	0x0008
        /*0054*/ 	.byte	0x00, 0xf5, 0x21, 0x00


	//----- nvinfo : EIATTR_KPARAM_INFO
	.align		4
.L_65:
        /*0058*/ 	.byte	0x04, 0x17
        /*005a*/ 	.short	(.L_67 - .L_66)
.L_66:
        /*005c*/ 	.word	0x00000000
        /*0060*/ 	.short	0x0000
        /*0062*/ 	.short	0x0000
        /*0064*/ 	.byte	0x00, 0xf5, 0x21, 0x00


	//----- nvinfo : EIATTR_SPARSE_MMA_MASK
	.align		4
.L_67:
        /*0068*/ 	.byte	0x03, 0x50
        /*006a*/ 	.short	0x0000


	//----- nvinfo : EIATTR_MAXREG_COUNT
	.align		4
        /*006c*/ 	.byte	0x03, 0x1b
        /*006e*/ 	.short	0x00ff


	//----- nvinfo : EIATTR_NUM_BARRIERS
	.align		4
        /*0070*/ 	.byte	0x02, 0x4c
        /*0072*/ 	.byte	0x01
	.zero		1


	//----- nvinfo : EIATTR_MERCURY_ISA_VERSION
	.align		4
        /*0074*/ 	.byte	0x03, 0x5f
        /*0076*/ 	.short	0x0101


	//----- nvinfo : EIATTR_VRC_CTA_INIT_COUNT
	.align		4
        /*0078*/ 	.byte	0x02, 0x4a
	.zero		1
	.zero		1


	//----- nvinfo : EIATTR_EXIT_INSTR_OFFSETS
	.align		4
        /*007c*/ 	.byte	0x04, 0x1c
        /*007e*/ 	.short	(.L_69 - .L_68)


	//   ....[0]....
.L_68:
        /*0080*/ 	.word	0x00000040


	//   ....[1]....
        /*0084*/ 	.word	0x00000860


	//----- nvinfo : EIATTR_CRS_STACK_SIZE
	.align		4
.L_69:
        /*0088*/ 	.byte	0x04, 0x1e
        /*008a*/ 	.short	(.L_71 - .L_70)
.L_70:
        /*008c*/ 	.word	0x00000000


	//----- nvinfo : EIATTR_CBANK_PARAM_SIZE
	.align		4
.L_71:
        /*0090*/ 	.byte	0x03, 0x19
        /*0092*/ 	.short	0x002c


	//----- nvinfo : EIATTR_PARAM_CBANK
	.align		4
        /*0094*/ 	.byte	0x04, 0x0a
        /*0096*/ 	.short	(.L_73 - .L_72)
	.align		4
.L_72:
        /*0098*/ 	.word	index@(.nv.constant0._Z23pcr_fused_solver_kernelILi0EEvPKfS1_S1_S1_Pfi)
        /*009c*/ 	.short	0x0380
        /*009e*/ 	.short	0x002c


	//----- nvinfo : EIATTR_SW_WAR
	.align		4
.L_73:
        /*00a0*/ 	.byte	0x04, 0x36
        /*00a2*/ 	.short	(.L_75 - .L_74)
.L_74:
        /*00a4*/ 	.word	0x00000008
.L_75:


//--------------------- .nv.info._Z18compute_rhs_kernelPKfPfif --------------------------
	.section	.nv.info._Z18compute_rhs_kernelPKfPfif,"",@"SHT_CUDA_INFO"
	.sectionflags	@""
	.align	4


	//----- nvinfo : EIATTR_CUDA_API_VERSION
	.align		4
        /*0000*/ 	.byte	0x04, 0x37
        /*0002*/ 	.short	(.L_77 - .L_76)
.L_76:
        /*0004*/ 	.word	0x00000082


	//----- nvinfo : EIATTR_KPARAM_INFO
	.align		4
.L_77:
        /*0008*/ 	.byte	0x04, 0x17
        /*000a*/ 	.short	(.L_79 - .L_78)
.L_78:
        /*000c*/ 	.word	0x00000000
        /*0010*/ 	.short	0x0003
        /*0012*/ 	.short	0x0014
        /*0014*/ 	.byte	0x00, 0xf0, 0x11, 0x00


	//----- nvinfo : EIATTR_KPARAM_INFO
	.align		4
.L_79:
        /*0018*/ 	.byte	0x04, 0x17
        /*001a*/ 	.short	(.L_81 - .L_80)
.L_80:
        /*001c*/ 	.word	0x00000000
        /*0020*/ 	.short	0x0002
        /*0022*/ 	.short	0x0010
        /*0024*/ 	.byte	0x00, 0xf0, 0x11, 0x00


	//----- nvinfo : EIATTR_KPARAM_INFO
	.align		4
.L_81:
        /*0028*/ 	.byte	0x04, 0x17
        /*002a*/ 	.short	(.L_83 - .L_82)
.L_82:
        /*002c*/ 	.word	0x00000000
        /*0030*/ 	.short	0x0001
        /*0032*/ 	.short	0x0008
        /*0034*/ 	.byte	0x00, 0xf5, 0x21, 0x00


	//----- nvinfo : EIATTR_KPARAM_INFO
	.align		4
.L_83:
        /*0038*/ 	.byte	0x04, 0x17
        /*003a*/ 	.short	(.L_85 - .L_84)
.L_84:
        /*003c*/ 	.word	0x00000000
        /*0040*/ 	.short	0x0000
        /*0042*/ 	.short	0x0000
        /*0044*/ 	.byte	0x00, 0xf5, 0x21, 0x00


	//----- nvinfo : EIATTR_SPARSE_MMA_MASK
	.align		4
.L_85:
        /*0048*/ 	.byte	0x03, 0x50
        /*004a*/ 	.short	0x0000


	//----- nvinfo : EIATTR_MAXREG_COUNT
	.align		4
        /*004c*/ 	.byte	0x03, 0x1b
        /*004e*/ 	.short	0x00ff


	//----- nvinfo : EIATTR_MERCURY_ISA_VERSION
	.align		4
        /*0050*/ 	.byte	0x03, 0x5f
        /*0052*/ 	.short	0x0101


	//----- nvinfo : EIATTR_VRC_CTA_INIT_COUNT
	.align		4
        /*0054*/ 	.byte	0x02, 0x4a
	.zero		1
	.zero		1


	//----- nvinfo : EIATTR_EXIT_INSTR_OFFSETS
	.align		4
        /*0058*/ 	.byte	0x04, 0x1c
        /*005a*/ 	.short	(.L_87 - .L_86)


	//   ....[0]....
.L_86:
        /*005c*/ 	.word	0x00000070


	//   ....[1]....
        /*0060*/ 	.word	0x000001e0


	//----- nvinfo : EIATTR_CBANK_PARAM_SIZE
	.align		4
.L_87:
        /*0064*/ 	.byte	0x03, 0x19
        /*0066*/ 	.short	0x0018


	//----- nvinfo : EIATTR_PARAM_CBANK
	.align		4
        /*0068*/ 	.byte	0x04, 0x0a
        /*006a*/ 	.short	(.L_89 - .L_88)
	.align		4
.L_88:
        /*006c*/ 	.word	index@(.nv.constant0._Z18compute_rhs_kernelPKfPfif)
        /*0070*/ 	.short	0x0380
        /*0072*/ 	.short	0x0018


	//----- nvinfo : EIATTR_SW_WAR
	.align		4
.L_89:
        /*0074*/ 	.byte	0x04, 0x36
        /*0076*/ 	.short	(.L_91 - .L_90)
.L_90:
        /*0078*/ 	.word	0x00000008
.L_91:


//--------------------- .nv.info._Z18init_coeffs_kernelPfS_S_fi --------------------------
	.section	.nv.info._Z18init_coeffs_kernelPfS_S_fi,"",@"SHT_CUDA_INFO"
	.sectionflags	@""
	.align	4


	//----- nvinfo : EIATTR_CUDA_API_VERSION
	.align		4
        /*0000*/ 	.byte	0x04, 0x37
        /*0002*/ 	.short	(.L_93 - .L_92)
.L_92:
        /*0004*/ 	.word	0x00000082


	//----- nvinfo : EIATTR_KPARAM_INFO
	.align		4
.L_93:
        /*0008*/ 	.byte	0x04, 0x17
        /*000a*/ 	.short	(.L_95 - .L_94)
.L_94:
        /*000c*/ 	.word	0x00000000
        /*0010*/ 	.short	0x0004
        /*0012*/ 	.short	0x001c
        /*0014*/ 	.byte	0x00, 0xf0, 0x11, 0x00


	//----- nvinfo : EIATTR_KPARAM_INFO
	.align		4
.L_95:
        /*0018*/ 	.byte	0x04, 0x17
        /*001a*/ 	.short	(.L_97 - .L_96)
.L_96:
        /*001c*/ 	.word	0x00000000
        /*0020*/ 	.short	0x0003
        /*0022*/ 	.short	0x0018
        /*0024*/ 	.byte	0x00, 0xf0, 0x11, 0x00


	//----- nvinfo : EIATTR_KPARAM_INFO
	.align		4
.L_97:
        /*0028*/ 	.byte	0x04, 0x17
        /*002a*/ 	.short	(.L_99 - .L_98)
.L_98:
        /*002c*/ 	.word	0x00000000
        /*0030*/ 	.short	0x0002
        /*0032*/ 	.short	0x0010
        /*0034*/ 	.byte	0x00, 0xf5, 0x21, 0x00


	//----- nvinfo : EIATTR_KPARAM_INFO
	.align		4
.L_99:
        /*0038*/ 	.byte	0x04, 0x17
        /*003a*/ 	.short	(.L_101 - .L_100)
.L_100:
        /*003c*/ 	.word	0x00000000
        /*0040*/ 	.short	0x0001
        /*0042*/ 	.short	0x0008
        /*0044*/ 	.byte	0x00, 0xf5, 0x21, 0x00


	//----- nvinfo : EIATTR_KPARAM_INFO
	.align		4
.L_101:
        /*0048*/ 	.byte	0x04, 0x17
        /*004a*/ 	.short	(.L_103 - .L_102)
.L_102:
        /*004c*/ 	.word	0x00000000
        /*0050*/ 	.short	0x0000
        /*0052*/ 	.short	0x0000
        /*0054*/ 	.byte	0x00, 0xf5, 0x21, 0x00


	//----- nvinfo : EIATTR_SPARSE_MMA_MASK
	.align		4
.L_103:
        /*0058*/ 	.byte	0x03, 0x50
        /*005a*/ 	.short	0x0000


	//----- nvinfo : EIATTR_MAXREG_COUNT
	.align		4
        /*005c*/ 	.byte	0x03, 0x1b
        /*005e*/ 	.short	0x00ff


	//----- nvinfo : EIATTR_MERCURY_ISA_VERSION
	.align		4
        /*0060*/ 	.byte	0x03, 0x5f
        /*0062*/ 	.short	0x0101


	//----- nvinfo : EIATTR_VRC_CTA_INIT_COUNT
	.align		4
        /*0064*/ 	.byte	0x02, 0x4a
	.zero		1
	.zero		1


	//----- nvinfo : EIATTR_EXIT_INSTR_OFFSETS
	.align		4
        /*0068*/ 	.byte	0x04, 0x1c
        /*006a*/ 	.short	(.L_105 - .L_104)


	//   ....[0]....
.L_104:
        /*006c*/ 	.word	0x00000070


	//   ....[1]....
        /*0070*/ 	.word	0x000001a0


	//----- nvinfo : EIATTR_CBANK_PARAM_SIZE
	.align		4
.L_105:
        /*0074*/ 	.byte	0x03, 0x19
        /*0076*/ 	.short	0x0020


	//----- nvinfo : EIATTR_PARAM_CBANK
	.align		4
        /*0078*/ 	.byte	0x04, 0x0a
        /*007a*/ 	.short	(.L_107 - .L_106)
	.align		4
.L_106:
        /*007c*/ 	.word	index@(.nv.constant0._Z18init_coeffs_kernelPfS_S_fi)
        /*0080*/ 	.short	0x0380
        /*0082*/ 	.short	0x0020


	//----- nvinfo : EIATTR_SW_WAR
	.align		4
.L_107:
        /*0084*/ 	.byte	0x04, 0x36
        /*0086*/ 	.short	(.L_109 - .L_108)
.L_108:
        /*0088*/ 	.word	0x00000008
.L_109:


//--------------------- .nv.callgraph             --------------------------
	.section	.nv.callgraph,"",@"SHT_CUDA_CALLGRAPH"
	.align	4
	.sectionentsize	8
	.align		4
        /*0000*/ 	.word	0x00000000
	.align		4
        /*0004*/ 	.word	0xffffffff
	.align		4
        /*0008*/ 	.word	0x00000000
	.align		4
        /*000c*/ 	.word	0xfffffffe
	.align		4
        /*0010*/ 	.word	0x00000000
	.align		4
        /*0014*/ 	.word	0xfffffffd
	.align		4
        /*0018*/ 	.word	0x00000000
	.align		4
        /*001c*/ 	.word	0xfffffffc


//--------------------- .text._Z23pcr_fused_solver_kernelILi1EEvPKfS1_S1_S1_Pfi --------------------------
	.section	.text._Z23pcr_fused_solver_kernelILi1EEvPKfS1_S1_S1_Pfi,"ax",@progbits
	.align	128
        .global         _Z23pcr_fused_solver_kernelILi1EEvPKfS1_S1_S1_Pfi
        .type           _Z23pcr_fused_solver_kernelILi1EEvPKfS1_S1_S1_Pfi,@function
        .size           _Z23pcr_fused_solver_kernelILi1EEvPKfS1_S1_S1_Pfi,(.L_x_47 - _Z23pcr_fused_solver_kernelILi1EEvPKfS1_S1_S1_Pfi)
        .other          _Z23pcr_fused_solver_kernelILi1EEvPKfS1_S1_S1_Pfi,@"STO_CUDA_ENTRY STV_DEFAULT"
_Z23pcr_fused_solver_kernelILi1EEvPKfS1_S1_S1_Pfi:
.text._Z23pcr_fused_solver_kernelILi1EEvPKfS1_S1_S1_Pfi:
[----:B------:R-:W-:Y:S01]  /*0000*/  LDC R1, c[0x0][0x37c] ;  /* 0x0000df00ff017b82 */ /* 0x000fe20000000800 */
[----:B------:R-:W0:Y:S01]  /*0010*/  S2R R4, SR_TID.X ;  /* 0x0000000000047919 */ /* 0x000e220000002100 */
[----:B------:R-:W0:Y:S02]  /*0020*/  LDCU UR9, c[0x0][0x3a8] ;  /* 0x00007500ff0977ac */ /* 0x000e240008000800 */
[----:B0-----:R-:W-:-:S13]  /*0030*/  ISETP.GE.AND P0, PT, R4, UR9, PT ;  /* 0x0000000904007c0c */ /* 0x001fda000bf06270 */
[----:B------:R-:W-:Y:S05]  /*0040*/  @P0 EXIT ;  /* 0x000000000000094d */ /* 0x000fea0003800000 */
[----:B------:R-:W0:Y:S01]  /*0050*/  LDC.64 R2, c[0x0][0x380] ;  /* 0x0000e000ff027b82 */ /* 0x000e220000000a00 */
[----:B------:R-:W1:Y:S07]  /*0060*/  LDCU.64 UR10, c[0x0][0x358] ;  /* 0x00006b00ff0a77ac */ /* 0x000e6e0008000a00 */
[----:B------:R-:W2:Y:S08]  /*0070*/  LDC.64 R6, c[0x0][0x388] ;  /* 0x0000e200ff067b82 */ /* 0x000eb00000000a00 */
[----:B------:R-:W3:Y:S08]  /*0080*/  LDC.64 R8, c[0x0][0x390] ;  /* 0x0000e400ff087b82 */ /* 0x000ef00000000a00 */
[----:B------:R-:W4:Y:S01]  /*0090*/  LDC.64 R10, c[0x0][0x398] ;  /* 0x0000e600ff0a7b82 */ /* 0x000f220000000a00 */
[----:B0-----:R-:W-:-:S06]  /*00a0*/  IMAD.WIDE.U32 R2, R4, 0x4, R2 ;  /* 0x0000000404027825 */ /* 0x001fcc00078e0002 */
[----:B-1----:R-:W5:Y:S01]  /*00b0*/  LDG.E R2, desc[UR10][R2.64] ;  /* 0x0000000a02027981 */ /* 0x002f62000c1e1900 */
[----:B--2---:R-:W-:-:S05]  /*00c0*/  IMAD.WIDE.U32 R6, R4, 0x4, R6 ;  /* 0x0000000404067825 */ /* 0x004fca00078e0006 */
[----:B------:R0:W2:Y:S01]  /*00d0*/  LDG.E R13, desc[UR10][R6.64] ;  /* 0x0000000a060d7981 */ /* 0x0000a2000c1e1900 */
[----:B---3--:R-:W-:-:S05]  /*00e0*/  IMAD.WIDE.U32 R8, R4, 0x4, R8 ;  /* 0x0000000404087825 */ /* 0x008fca00078e0008 */
[----:B------:R1:W3:Y:S01]  /*00f0*/  LDG.E R0, desc[UR10][R8.64] ;  /* 0x0000000a08007981 */ /* 0x0002e2000c1e1900 */
[----:B----4-:R-:W-:-:S06]  /*0100*/  IMAD.WIDE.U32 R10, R4, 0x4, R10 ;  /* 0x00000004040a7825 */ /* 0x010fcc00078e000a */
[----:B------:R-:W4:Y:S01]  /*0110*/  LDG.E R11, desc[UR10][R10.64] ;  /* 0x0000000a0a0b7981 */ /* 0x000f22000c1e1900 */
[----:B------:R-:W0:Y:S01]  /*0120*/  S2UR UR7, SR_CgaCtaId ;  /* 0x00000000000779c3 */ /* 0x000e220000008800 */
[----:B------:R-:W-:Y:S02]  /*0130*/  UMOV UR4, 0x400 ;  /* 0x0000040000047882 */ /* 0x000fe40000000000 */
[----:B------:R-:W-:Y:S02]  /*0140*/  UIADD3 UR5, UPT, UPT, UR4, 0x1000, URZ ;  /* 0x0000100004057890 */ /* 0x000fe4000fffe0ff */
[----:B------:R-:W-:Y:S02]  /*0150*/  UIADD3 UR6, UPT, UPT, UR4, 0x2000, URZ ;  /* 0x0000200004067890 */ /* 0x000fe4000fffe0ff */
[----:B0-----:R-:W-:Y:S02]  /*0160*/  ULEA UR8, UR7, UR4, 0x18 ;  /* 0x0000000407087291 */ /* 0x001fe4000f8ec0ff */
[----:B------:R-:W-:-:S02]  /*0170*/  UIADD3 UR4, UPT, UPT, UR4, 0x3000, URZ ;  /* 0x0000300004047890 */ /* 0x000fc4000fffe0ff */
[----:B------:R-:W-:Y:S02]  /*0180*/  ULEA UR5, UR7, UR5, 0x18 ;  /* 0x0000000507057291 */ /* 0x000fe4000f8ec0ff */
[----:B------:R-:W-:Y:S02]  /*0190*/  ULEA UR6, UR7, UR6, 0x18 ;  /* 0x0000000607067291 */ /* 0x000fe4000f8ec0ff */
[----:B------:R-:W-:Y:S01]  /*01a0*/  ULEA UR4, UR7, UR4, 0x18 ;  /* 0x0000000407047291 */ /* 0x000fe2000f8ec0ff */
[C---:B------:R-:W-:Y:S02]  /*01b0*/  LEA R5, R4.reuse, UR8, 0x2 ;  /* 0x0000000804057c11 */ /* 0x040fe4000f8e10ff */
[C---:B------:R-:W-:Y:S02]  /*01c0*/  LEA R6, R4.reuse, UR5, 0x2 ;  /* 0x0000000504067c11 */ /* 0x040fe4000f8e10ff */
[C---:B------:R-:W-:Y:S02]  /*01d0*/  LEA R7, R4.reuse, UR6, 0x2 ;  /* 0x0000000604077c11 */ /* 0x040fe4000f8e10ff */
[----:B-1----:R-:W-:Y:S01]  /*01e0*/  LEA R8, R4, UR4, 0x2 ;  /* 0x0000000404087c11 */ /* 0x002fe2000f8e10ff */
[----:B------:R-:W-:Y:S01]  /*01f0*/  UISETP.GE.U32.AND UP0, UPT, UR9, 0x2, UPT ;  /* 0x000000020900788c */ /* 0x000fe2000bf06070 */
[----:B-----5:R0:W-:Y:S04]  /*0200*/  STS [R5], R2 ;  /* 0x0000000205007388 */ /* 0x0201e80000000800 */
[----:B--2---:R0:W-:Y:S04]  /*0210*/  STS [R6], R13 ;  /* 0x0000000d06007388 */ /* 0x0041e80000000800 */
[----:B---3--:R0:W-:Y:S04]  /*0220*/  STS [R7], R0 ;  /* 0x0000000007007388 */ /* 0x0081e80000000800 */
[----:B----4-:R0:W-:Y:S01]  /*0230*/  STS [R8], R11 ;  /* 0x0000000b08007388 */ /* 0x0101e20000000800 */
[----:B------:R-:W-:Y:S06]  /*0240*/  BAR.SYNC.DEFER_BLOCKING 0x0 ;  /* 0x0000000000007b1d */ /* 0x000fec0000010000 */
[----:B------:R-:W-:Y:S05]  /*0250*/  BRA.U !UP0, `(.L_x_0) ;  /* 0x0000000508bc7547 */ /* 0x000fea000b800000 */
[----:B------:R-:W-:Y:S01]  /*0260*/  LOP3.LUT R9, R4, 0x1f, RZ, 0xc0, !PT ;  /* 0x0000001f04097812 */ /* 0x000fe200078ec0ff */
[----:B0-----:R-:W-:Y:S01]  /*0270*/  IMAD.MOV.U32 R11, RZ, RZ, 0x1 ;  /* 0x00000001ff0b7424 */ /* 0x001fe200078e00ff */
[----:B------:R-:W0:Y:S02]  /*0280*/  LDCU UR9, c[0x0][0x3a8] ;  /* 0x00007500ff0977ac */ /* 0x000e240008000800 */
[----:B------:R-:W-:-:S07]  /*0290*/  IADD3 R10, PT, PT, -R9, 0x20, RZ ;  /* 0x00000020090a7810 */ /* 0x000fce0007ffe1ff */
.L_x_8:
[----:B-1----:R1:W2:Y:S01]  /*02a0*/  LDS R2, [R5] ;  /* 0x0000000005027984 */ /* 0x0022a20000000800 */
[----:B------:R-:W-:-:S03]  /*02b0*/  ISETP.GT.AND P0, PT, R11, 0x1f, PT ;  /* 0x0000001f0b00780c */ /* 0x000fc60003f04270 */
[----:B------:R1:W3:Y:S04]  /*02c0*/  LDS R12, [R6] ;  /* 0x00000000060c7984 */ /* 0x0002e80000000800 */
[----:B------:R1:W4:Y:S04]  /*02d0*/  LDS R0, [R7] ;  /* 0x0000000007007984 */ /* 0x0003280000000800 */
[----:B------:R1:W0:Y:S02]  /*02e0*/  LDS R14, [R8] ;  /* 0x00000000080e7984 */ /* 0x0002240000000800 */
[----:B------:R-:W-:Y:S05]  /*02f0*/  @P0 BRA `(.L_x_1) ;  /* 0x00000000004c0947 */ /* 0x000fea0003800000 */
[----:B--2---:R-:W2:Y:S01]  /*0300*/  SHFL.UP PT, R13, R2, R11, RZ ;  /* 0x0400000b020d7389 */ /* 0x004ea200000e00ff */
[----:B------:R-:W-:Y:S02]  /*0310*/  ISETP.GE.AND P0, PT, R9, R11, PT ;  /* 0x0000000b0900720c */ /* 0x000fe40003f06270 */
[----:B------:R-:W-:Y:S01]  /*0320*/  ISETP.GE.AND P1, PT, R11, R10, PT ;  /* 0x0000000a0b00720c */ /* 0x000fe20003f26270 */
[----:B---3--:R-:W3:Y:S04]  /*0330*/  SHFL.UP PT, R3, R12, R11, RZ ;  /* 0x0400000b0c037389 */ /* 0x008ee800000e00ff */
[----:B----4-:R-:W4:Y:S04]  /*0340*/  SHFL.UP PT, R15, R0, R11, RZ ;  /* 0x0400000b000f7389 */ /* 0x010f2800000e00ff */
[----:B0-----:R-:W0:Y:S04]  /*0350*/  SHFL.UP PT, R17, R14, R11, RZ ;  /* 0x0400000b0e117389 */ /* 0x001e2800000e00ff */
[----:B------:R-:W5:Y:S04]  /*0360*/  SHFL.DOWN PT, R16, R2, R11, 0x1f ;  /* 0x08001f0b02107589 */ /* 0x000f6800000e0000 */
[----:B------:R-:W1:Y:S04]  /*0370*/  SHFL.DOWN PT, R19, R12, R11, 0x1f ;  /* 0x08001f0b0c137589 */ /* 0x000e6800000e0000 */
[----:B------:R-:W1:Y:S01]  /*0380*/  SHFL.DOWN PT, R18, R0, R11, 0x1f ;  /* 0x08001f0b00127589 */ /* 0x000e6200000e0000 */
[----:B--2---:R-:W-:-:S03]  /*0390*/  FSEL R13, R13, RZ, P0 ;  /* 0x000000ff0d0d7208 */ /* 0x004fc60000000000 */
[----:B------:R-:W2:Y:S01]  /*03a0*/  SHFL.DOWN PT, R20, R14, R11, 0x1f ;  /* 0x08001f0b0e147589 */ /* 0x000ea200000e0000 */
[----:B---3--:R-:W-:Y:S02]  /*03b0*/  FSEL R3, R3, 1, P0 ;  /* 0x3f80000003037808 */ /* 0x008fe40000000000 */
[----:B----4-:R-:W-:Y:S02]  /*03c0*/  FSEL R15, R15, RZ, P0 ;  /* 0x000000ff0f0f7208 */ /* 0x010fe40000000000 */
[----:B0-----:R-:W-:Y:S02]  /*03d0*/  FSEL R17, R17, RZ, P0 ;  /* 0x000000ff11117208 */ /* 0x001fe40000000000 */
[----:B-----5:R-:W-:Y:S02]  /*03e0*/  FSEL R16, R16, RZ, !P1 ;  /* 0x000000ff10107208 */ /* 0x020fe40004800000 */
[----:B-1----:R-:W-:Y:S02]  /*03f0*/  FSEL R19, R19, 1, !P1 ;  /* 0x3f80000013137808 */ /* 0x002fe40004800000 */
[----:B------:R-:W-:-:S02]  /*0400*/  FSEL R18, R18, RZ, !P1 ;  /* 0x000000ff12127208 */ /* 0x000fc40004800000 */
[----:B--2---:R-:W-:Y:S01]  /*0410*/  FSEL R20, R20, RZ, !P1 ;  /* 0x000000ff14147208 */ /* 0x004fe20004800000 */
[----:B------:R-:W-:Y:S06]  /*0420*/  BRA `(.L_x_2) ;  /* 0x00000000009c7947 */ /* 0x000fec0003800000 */
.L_x_1:
[----:B------:R-:W-:Y:S01]  /*0430*/  IMAD.IADD R3, R4, 0x1, R11 ;  /* 0x0000000104037824 */ /* 0x000fe200078e020b */
[----:B------:R-:W-:Y:S01]  /*0440*/  CS2R R16, SRZ ;  /* 0x0000000000107805 */ /* 0x000fe2000001ff00 */
[----:B------:R-:W-:Y:S01]  /*0450*/  IMAD.MOV.U32 R19, RZ, RZ, 0x3f800000 ;  /* 0x3f800000ff137424 */ /* 0x000fe200078e00ff */
[----:B------:R-:W-:Y:S01]  /*0460*/  BSSY.RECONVERGENT B0, `(.L_x_2) ;  /* 0x0000023000007945 */ /* 0x000fe20003800200 */
[----:B------:R-:W-:Y:S01]  /*0470*/  IMAD.MOV.U32 R18, RZ, RZ, RZ ;  /* 0x000000ffff127224 */ /* 0x000fe200078e00ff */
[----:B0-----:R-:W-:Y:S01]  /*0480*/  ISETP.GE.AND P0, PT, R3, UR9, PT ;  /* 0x0000000903007c0c */ /* 0x001fe2000bf06270 */
[----:B------:R-:W-:Y:S02]  /*0490*/  IMAD.MOV.U32 R20, RZ, RZ, RZ ;  /* 0x000000ffff147224 */ /* 0x000fe400078e00ff */
[----:B------:R-:W-:Y:S02]  /*04a0*/  IMAD.MOV.U32 R3, RZ, RZ, 0x3f800000 ;  /* 0x3f800000ff037424 */ /* 0x000fe400078e00ff */
[----:B------:R-:W-:-:S02]  /*04b0*/  IMAD.MOV.U32 R13, RZ, RZ, RZ ;  /* 0x000000ffff0d7224 */ /* 0x000fc400078e00ff */
[----:B------:R-:W-:-:S06]  /*04c0*/  IMAD.MOV.U32 R15, RZ, RZ, RZ ;  /* 0x000000ffff0f7224 */ /* 0x000fcc00078e00ff */
[C---:B------:R-:W-:Y:S02]  /*04d0*/  @!P0 IMAD R21, R11.reuse, 0x4, R5 ;  /* 0x000000040b158824 */ /* 0x040fe400078e0205 */
[C---:B------:R-:W-:Y:S02]  /*04e0*/  @!P0 IMAD R22, R11.reuse, 0x4, R6 ;  /* 0x000000040b168824 */ /* 0x040fe400078e0206 */
[C---:B------:R-:W-:Y:S01]  /*04f0*/  @!P0 IMAD R23, R11.reuse, 0x4, R7 ;  /* 0x000000040b178824 */ /* 0x040fe200078e0207 */
[----:B------:R0:W0:Y:S01]  /*0500*/  @!P0 LDS R16, [R21] ;  /* 0x0000000015108984 */ /* 0x0000220000000800 */
[----:B------:R-:W-:-:S03]  /*0510*/  @!P0 IMAD R24, R11, 0x4, R8 ;  /* 0x000000040b188824 */ /* 0x000fc600078e0208 */
[----:B------:R0:W0:Y:S04]  /*0520*/  @!P0 LDS R19, [R22] ;  /* 0x0000000016138984 */ /* 0x0000280000000800 */
[----:B------:R0:W0:Y:S04]  /*0530*/  @!P0 LDS R18, [R23] ;  /* 0x0000000017128984 */ /* 0x0000280000000800 */
[----:B------:R0:W0:Y:S01]  /*0540*/  @!P0 LDS R20, [R24] ;  /* 0x0000000018148984 */ /* 0x0000220000000800 */
[----:B------:R-:W-:-:S13]  /*0550*/  ISETP.GE.AND P0, PT, R4, R11, PT ;  /* 0x0000000b0400720c */ /* 0x000fda0003f06270 */
[----:B------:R-:W-:Y:S05]  /*0560*/  @!P0 BRA `(.L_x_3) ;  /* 0x0000000000488947 */ /* 0x000fea0003800000 */
[----:B------:R-:W5:Y:S01]  /*0570*/  S2UR UR5, SR_CgaCtaId ;  /* 0x00000000000579c3 */ /* 0x000f620000008800 */
[----:B------:R-:W-:Y:S01]  /*0580*/  UMOV UR4, 0x400 ;  /* 0x0000040000047882 */ /* 0x000fe20000000000 */
[----:B------:R-:W-:Y:S01]  /*0590*/  IMAD.IADD R3, R4, 0x1, -R11 ;  /* 0x0000000104037824 */ /* 0x000fe200078e0a0b */
[----:B------:R-:W-:Y:S02]  /*05a0*/  UIADD3 UR6, UPT, UPT, UR4, 0x1000, URZ ;  /* 0x0000100004067890 */ /* 0x000fe4000fffe0ff */
[----:B------:R-:W-:Y:S02]  /*05b0*/  UIADD3 UR7, UPT, UPT, UR4, 0x2000, URZ ;  /* 0x0000200004077890 */ /* 0x000fe4000fffe0ff */
[----:B-----5:R-:W-:Y:S02]  /*05c0*/  ULEA UR8, UR5, UR4, 0x18 ;  /* 0x0000000405087291 */ /* 0x020fe4000f8ec0ff */
[----:B------:R-:W-:Y:S02]  /*05d0*/  UIADD3 UR4, UPT, UPT, UR4, 0x3000, URZ ;  /* 0x0000300004047890 */ /* 0x000fe4000fffe0ff */
[----:B------:R-:W-:-:S02]  /*05e0*/  ULEA UR7, UR5, UR7, 0x18 ;  /* 0x0000000705077291 */ /* 0x000fc4000f8ec0ff */
[----:B------:R-:W-:Y:S01]  /*05f0*/  ULEA UR4, UR5, UR4, 0x18 ;  /* 0x0000000405047291 */ /* 0x000fe2000f8ec0ff */
[C---:B------:R-:W-:Y:S01]  /*0600*/  LEA R13, R3.reuse, UR8, 0x2 ;  /* 0x00000008030d7c11 */ /* 0x040fe2000f8e10ff */
[----:B------:R-:W-:Y:S02]  /*0610*/  ULEA UR6, UR5, UR6, 0x18 ;  /* 0x0000000605067291 */ /* 0x000fe4000f8ec0ff */
[C---:B------:R-:W-:Y:S02]  /*0620*/  LEA R15, R3.reuse, UR7, 0x2 ;  /* 0x00000007030f7c11 */ /* 0x040fe4000f8e10ff */
[C---:B------:R-:W-:Y:S01]  /*0630*/  LEA R17, R3.reuse, UR4, 0x2 ;  /* 0x0000000403117c11 */ /* 0x040fe2000f8e10ff */
[----:B------:R-:W1:Y:S01]  /*0640*/  LDS R13, [R13] ;  /* 0x000000000d0d7984 */ /* 0x000e620000000800 */
[----:B0-----:R-:W-:-:S03]  /*0650*/  LEA R21, R3, UR6, 0x2 ;  /* 0x0000000603157c11 */ /* 0x001fc6000f8e10ff */
[----:B------:R-:W0:Y:S04]  /*0660*/  LDS R15, [R15] ;  /* 0x000000000f0f7984 */ /* 0x000e280000000800 */
[----:B------:R0:W0:Y:S04]  /*0670*/  LDS R3, [R21] ;  /* 0x0000000015037984 */ /* 0x0000280000000800 */
[----:B------:R-:W0:Y:S02]  /*0680*/  LDS R17, [R17] ;  /* 0x0000000011117984 */ /* 0x000e240000000800 */
.L_x_3:
[----:B------:R-:W-:Y:S05]  /*0690*/  BSYNC.RECONVERGENT B0 ;  /* 0x0000000000007941 */ /* 0x000fea0003800200 */
.L_x_2:
[----:B0-----:R-:W0:Y:S01]  /*06a0*/  MUFU.RCP R22, R3 ;  /* 0x0000000300167308 */ /* 0x001e220000001000 */
[----:B------:R-:W-:Y:S07]  /*06b0*/  BSSY.RECONVERGENT B0, `(.L_x_4) ;  /* 0x000000b000007945 */ /* 0x000fee0003800200 */
[----:B--2---:R-:W2:Y:S01]  /*06c0*/  FCHK P0, R2, R3 ;  /* 0x0000000302007302 */ /* 0x004ea20000000000 */
[----:B0-----:R-:W-:-:S04]  /*06d0*/  FFMA R21, R22, -R3, 1 ;  /* 0x3f80000016157423 */ /* 0x001fc80000000803 */
[----:B------:R-:W-:-:S04]  /*06e0*/  FFMA R21, R22, R21, R22 ;  /* 0x0000001516157223 */ /* 0x000fc80000000016 */
[----:B------:R-:W-:-:S04]  /*06f0*/  FFMA R22, R2, R21, RZ ;  /* 0x0000001502167223 */ /* 0x000fc800000000ff */
[----:B------:R-:W-:-:S04]  /*0700*/  FFMA R23, R22, -R3, R2 ;  /* 0x8000000316177223 */ /* 0x000fc80000000002 */
[----:B------:R-:W-:Y:S01]  /*0710*/  FFMA R21, R21, R23, R22 ;  /* 0x0000001715157223 */ /* 0x000fe20000000016 */
[----:B--2---:R-:W-:Y:S06]  /*0720*/  @!P0 BRA `(.L_x_5) ;  /* 0x00000000000c8947 */ /* 0x004fec0003800000 */
[----:B------:R-:W-:-:S07]  /*0730*/  MOV R23, 0x750 ;  /* 0x0000075000177802 */ /* 0x000fce0000000f00 */
[----:B-1-34-:R-:W-:Y:S05]  /*0740*/  CALL.REL.NOINC `($__internal_0_$__cuda_sm3x_div_rn_noftz_f32_slowpath) ;  /* 0x0000000000cc7944 */ /* 0x01afea0003c00000 */
[----:B------:R-:W-:-:S07]  /*0750*/  IMAD.MOV.U32 R21, RZ, RZ, R22 ;  /* 0x000000ffff157224 */ /* 0x000fce00078e0016 */
.L_x_5:
[----:B------:R-:W-:Y:S05]  /*0760*/  BSYNC.RECONVERGENT B0 ;  /* 0x0000000000007941 */ /* 0x000fea0003800200 */
.L_x_4:
[----:B------:R-:W0:Y:S01]  /*0770*/  MUFU.RCP R2, R19 ;  /* 0x0000001300027308 */ /* 0x000e220000001000 */
[----:B------:R-:W-:Y:S07]  /*0780*/  BSSY.RECONVERGENT B0, `(.L_x_6) ;  /* 0x000000d000007945 */ /* 0x000fee0003800200 */
[----:B----4-:R-:W2:Y:S01]  /*0790*/  FCHK P0, R0, R19 ;  /* 0x0000001300007302 */ /* 0x010ea20000000000 */
[----:B0-----:R-:W-:-:S04]  /*07a0*/  FFMA R3, R2, -R19, 1 ;  /* 0x3f80000002037423 */ /* 0x001fc80000000813 */
[----:B------:R-:W-:-:S04]  /*07b0*/  FFMA R3, R2, R3, R2 ;  /* 0x0000000302037223 */ /* 0x000fc80000000002 */
[----:B------:R-:W-:-:S04]  /*07c0*/  FFMA R2, R0, R3, RZ ;  /* 0x0000000300027223 */ /* 0x000fc800000000ff */
[----:B------:R-:W-:-:S04]  /*07d0*/  FFMA R22, R2, -R19, R0 ;  /* 0x8000001302167223 */ /* 0x000fc80000000000 */
[----:B------:R-:W-:Y:S01]  /*07e0*/  FFMA R3, R3, R22, R2 ;  /* 0x0000001603037223 */ /* 0x000fe20000000002 */
[----:B--2---:R-:W-:Y:S06]  /*07f0*/  @!P0 BRA `(.L_x_7) ;  /* 0x0000000000148947 */ /* 0x004fec0003800000 */
[----:B------:R-:W-:Y:S01]  /*0800*/  IMAD.MOV.U32 R2, RZ, RZ, R0 ;  /* 0x000000ffff027224 */ /* 0x000fe200078e0000 */
[----:B------:R-:W-:Y:S01]  /*0810*/  MOV R23, 0x840 ;  /* 0x0000084000177802 */ /* 0x000fe20000000f00 */
[----:B------:R-:W-:-:S07]  /*0820*/  IMAD.MOV.U32 R3, RZ, RZ, R19 ;  /* 0x000000ffff037224 */ /* 0x000fce00078e0013 */
[----:B-1-3--:R-:W-:Y:S05]  /*0830*/  CALL.REL.NOINC `($__internal_0_$__cuda_sm3x_div_rn_noftz_f32_slowpath) ;  /* 0x0000000000907944 */ /* 0x00afea0003c00000 */
[----:B------:R-:W-:-:S07]  /*0840*/  IMAD.MOV.U32 R3, RZ, RZ, R22 ;  /* 0x000000ffff037224 */ /* 0x000fce00078e0016 */
.L_x_7:
[----:B------:R-:W-:Y:S05]  /*0850*/  BSYNC.RECONVERGENT B0 ;  /* 0x0000000000007941 */ /* 0x000fea0003800200 */
.L_x_6:
[----:B------:R-:W-:Y:S01]  /*0860*/  BAR.SYNC.DEFER_BLOCKING 0x0 ;  /* 0x0000000000007b1d */ /* 0x000fe20000010000 */
[----:B------:R-:W-:Y:S02]  /*0870*/  IMAD.SHL.U32 R11, R11, 0x2, RZ ;  /* 0x000000020b0b7824 */ /* 0x000fe400078e00ff */
[C---:B---3--:R-:W-:Y:S01]  /*0880*/  FFMA R12, -R21.reuse, R15, R12 ;  /* 0x0000000f150c7223 */ /* 0x048fe2000000010c */
[C---:B------:R-:W-:Y:S01]  /*0890*/  FFMA R17, -R21.reuse, R17, R14 ;  /* 0x0000001115117223 */ /* 0x040fe2000000010e */
[----:B-1----:R-:W-:Y:S01]  /*08a0*/  FMUL R0, R21, -R13 ;  /* 0x8000000d15007220 */ /* 0x002fe20000400000 */
[----:B------:R-:W-:Y:S01]  /*08b0*/  FMUL R18, R3, -R18 ;  /* 0x8000001203127220 */ /* 0x000fe20000400000 */
[----:B------:R-:W-:Y:S01]  /*08c0*/  ISETP.GE.AND P0, PT, R11, UR9, PT ;  /* 0x000000090b007c0c */ /* 0x000fe2000bf06270 */
[C---:B------:R-:W-:Y:S01]  /*08d0*/  FFMA R13, R3.reuse, -R16, R12 ;  /* 0x80000010030d7223 */ /* 0x040fe2000000000c */
[----:B------:R-:W-:Y:S01]  /*08e0*/  FFMA R17, -R3, R20, R17 ;  /* 0x0000001403117223 */ /* 0x000fe20000000111 */
[----:B------:R1:W-:Y:S04]  /*08f0*/  STS [R5], R0 ;  /* 0x0000000005007388 */ /* 0x0003e80000000800 */
[----:B------:R1:W-:Y:S04]  /*0900*/  STS [R7], R18 ;  /* 0x0000001207007388 */ /* 0x0003e80000000800 */
[----:B------:R1:W-:Y:S04]  /*0910*/  STS [R6], R13 ;  /* 0x0000000d06007388 */ /* 0x0003e80000000800 */
[----:B------:R1:W-:Y:S01]  /*0920*/  STS [R8], R17 ;  /* 0x0000001108007388 */ /* 0x0003e20000000800 */
[----:B------:R-:W-:Y:S06]  /*0930*/  BAR.SYNC.DEFER_BLOCKING 0x0 ;  /* 0x0000000000007b1d */ /* 0x000fec0000010000 */
[----:B------:R-:W-:Y:S05]  /*0940*/  @!P0 BRA `(.L_x_8) ;  /* 0xfffffff800548947 */ /* 0x000fea000383ffff */
.L_x_0:
[----:B------:R-:W1:Y:S01]  /*0950*/  LDS R3, [R6] ;  /* 0x0000000006037984 */ /* 0x000e620000000800 */
[----:B------:R-:W-:Y:S03]  /*0960*/  BSSY.RECONVERGENT B0, `(.L_x_9) ;  /* 0x000000d000007945 */ /* 0x000fe60003800200 */
[----:B0-----:R-:W0:Y:S01]  /*0970*/  LDS R2, [R8] ;  /* 0x0000000008027984 */ /* 0x001e220000000800 */
[----:B-1----:R-:W1:Y:S08]  /*0980*/  MUFU.RCP R0, R3 ;  /* 0x0000000300007308 */ /* 0x002e700000001000 */
[----:B0-----:R-:W0:Y:S01]  /*0990*/  FCHK P0, R2, R3 ;  /* 0x0000000302007302 */ /* 0x001e220000000000 */
[----:B-1----:R-:W-:-:S04]  /*09a0*/  FFMA R5, -R3, R0, 1 ;  /* 0x3f80000003057423 */ /* 0x002fc80000000100 */
[----:B------:R-:W-:-:S04]  /*09b0*/  FFMA R5, R0, R5, R0 ;  /* 0x0000000500057223 */ /* 0x000fc80000000000 */
[----:B------:R-:W-:-:S04]  /*09c0*/  FFMA R0, R2, R5, RZ ;  /* 0x0000000502007223 */ /* 0x000fc800000000ff */
[----:B------:R-:W-:-:S04]  /*09d0*/  FFMA R7, -R3, R0, R2 ;  /* 0x0000000003077223 */ /* 0x000fc80000000102 */
[----:B------:R-:W-:Y:S01]  /*09e0*/  FFMA R7, R5, R7, R0 ;  /* 0x0000000705077223 */ /* 0x000fe20000000000 */
[----:B0-----:R-:W-:Y:S06]  /*09f0*/  @!P0 BRA `(.L_x_10) ;  /* 0x00000000000c8947 */ /* 0x001fec0003800000 */
[----:B------:R-:W-:-:S07]  /*0a00*/  MOV R23, 0xa20 ;  /* 0x00000a2000177802 */ /* 0x000fce0000000f00 */
[----:B------:R-:W-:Y:S05]  /*0a10*/  CALL.REL.NOINC `($__internal_0_$__cuda_sm3x_div_rn_noftz_f32_slowpath) ;  /* 0x0000000000187944 */ /* 0x000fea0003c00000 */
[----:B------:R-:W-:-:S07]  /*0a20*/  MOV R7, R22 ;  /* 0x0000001600077202 */ /* 0x000fce0000000f00 */
.L_x_10:
[----:B------:R-:W-:Y:S05]  /*0a30*/  BSYNC.RECONVERGENT B0 ;  /* 0x0000000000007941 */ /* 0x000fea0003800200 */
.L_x_9:
[----:B------:R-:W0:Y:S02]  /*0a40*/  LDC.64 R2, c[0x0][0x3a0] ;  /* 0x0000e800ff027b82 */ /* 0x000e240000000a00 */
[----:B0-----:R-:W-:-:S05]  /*0a50*/  IMAD.WIDE.U32 R4, R4, 0x4, R2 ;  /* 0x0000000404047825 */ /* 0x001fca00078e0002 */
[----:B------:R-:W-:Y:S01]  /*0a60*/  STG.E desc[UR10][R4.64], R7 ;  /* 0x0000000704007986 */ /* 0x000fe2000c10190a */
[----:B------:R-:W-:Y:S05]  /*0a70*/  EXIT ;  /* 0x000000000000794d */ /* 0x000fea0003800000 */
        .weak           $__internal_0_$__cuda_sm3x_div_rn_noftz_f32_slowpath
        .type           $__internal_0_$__cuda_sm3x_div_rn_noftz_f32_slowpath,@function
        .size           $__internal_0_$__cuda_sm3x_div_rn_noftz_f32_slowpath,(.L_x_47 - $__internal_0_$__cuda_sm3x_div_rn_noftz_f32_slowpath)
$__internal_0_$__cuda_sm3x_div_rn_noftz_f32_slowpath:
[----:B------:R-:W-:Y:S01]  /*0a80*/  SHF.R.U32.HI R22, RZ, 0x17, R3 ;  /* 0x00000017ff167819 */ /* 0x000fe20000011603 */
[----:B------:R-:W-:Y:S01]  /*0a90*/  BSSY.RECONVERGENT B1, `(.L_x_11) ;  /* 0x0000062000017945 */ /* 0x000fe20003800200 */
[----:B------:R-:W-:Y:S02]  /*0aa0*/  SHF.R.U32.HI R25, RZ, 0x17, R2 ;  /* 0x00000017ff197819 */ /* 0x000fe40000011602 */
[----:B------:R-:W-:Y:S02]  /*0ab0*/  LOP3.LUT R22, R22, 0xff, RZ, 0xc0, !PT ;  /* 0x000000ff16167812 */ /* 0x000fe400078ec0ff */
[----:B------:R-:W-:-:S03]  /*0ac0*/  LOP3.LUT R25, R25, 0xff, RZ, 0xc0, !PT ;  /* 0x000000ff19197812 */ /* 0x000fc600078ec0ff */
[----:B------:R-:W-:Y:S02]  /*0ad0*/  VIADD R27, R22, 0xffffffff ;  /* 0xffffffff161b7836 */ /* 0x000fe40000000000 */
[----:B------:R-:W-:-:S03]  /*0ae0*/  VIADD R26, R25, 0xffffffff ;  /* 0xffffffff191a7836 */ /* 0x000fc60000000000 */
[----:B------:R-:W-:-:S04]  /*0af0*/  ISETP.GT.U32.AND P0, PT, R27, 0xfd, PT ;  /* 0x000000fd1b00780c */ /* 0x000fc80003f04070 */
[----:B------:R-:W-:-:S13]  /*0b00*/  ISETP.GT.U32.OR P0, PT, R26, 0xfd, P0 ;  /* 0x000000fd1a00780c */ /* 0x000fda0000704470 */
[----:B------:R-:W-:Y:S01]  /*0b10*/  @!P0 IMAD.MOV.U32 R24, RZ, RZ, RZ ;  /* 0x000000ffff188224 */ /* 0x000fe200078e00ff */
[----:B------:R-:W-:Y:S06]  /*0b20*/  @!P0 BRA `(.L_x_12) ;  /* 0x00000000005c8947 */ /* 0x000fec0003800000 */
[----:B------:R-:W-:Y:S02]  /*0b30*/  FSETP.GTU.FTZ.AND P0, PT, |R2|, +INF , PT ;  /* 0x7f8000000200780b */ /* 0x000fe40003f1c200 */
[----:B------:R-:W-:-:S04]  /*0b40*/  FSETP.GTU.FTZ.AND P1, PT, |R3|, +INF , PT ;  /* 0x7f8000000300780b */ /* 0x000fc80003f3c200 */
[----:B------:R-:W-:-:S13]  /*0b50*/  PLOP3.LUT P0, PT, P0, P1, PT, 0xf8, 0x8f ;  /* 0x00000000008f781c */ /* 0x000fda0000703f70 */
[----:B------:R-:W-:Y:S05]  /*0b60*/  @P0 BRA `(.L_x_13) ;  /* 0x00000004004c0947 */ /* 0x000fea0003800000 */
[----:B------:R-:W-:-:S13]  /*0b70*/  LOP3.LUT P0, RZ, R3, 0x7fffffff, R2, 0xc8, !PT ;  /* 0x7fffffff03ff7812 */ /* 0x000fda000780c802 */
[----:B------:R-:W-:Y:S05]  /*0b80*/  @!P0 BRA `(.L_x_14) ;  /* 0x00000004003c8947 */ /* 0x000fea0003800000 */
[C---:B------:R-:W-:Y:S02]  /*0b90*/  FSETP.NEU.FTZ.AND P2, PT, |R2|.reuse, +INF , PT ;  /* 0x7f8000000200780b */ /* 0x040fe40003f5d200 */
[----:B------:R-:W-:Y:S02]  /*0ba0*/  FSETP.NEU.FTZ.AND P1, PT, |R3|, +INF , PT ;  /* 0x7f8000000300780b */ /* 0x000fe40003f3d200 */
[----:B------:R-:W-:-:S11]  /*0bb0*/  FSETP.NEU.FTZ.AND P0, PT, |R2|, +INF , PT ;  /* 0x7f8000000200780b */ /* 0x000fd60003f1d200 */
[----:B------:R-:W-:Y:S05]  /*0bc0*/  @!P1 BRA !P2, `(.L_x_14) ;  /* 0x00000004002c9947 */ /* 0x000fea0005000000 */
[----:B------:R-:W-:-:S04]  /*0bd0*/  LOP3.LUT P2, RZ, R2, 0x7fffffff, RZ, 0xc0, !PT ;  /* 0x7fffffff02ff7812 */ /* 0x000fc8000784c0ff */
[----:B------:R-:W-:-:S13]  /*0be0*/  PLOP3.LUT P1, PT, P1, P2, PT, 0x2f, 0xf2 ;  /* 0x0000000000f2781c */ /* 0x000fda0000f24577 */
[----:B------:R-:W-:Y:S05]  /*0bf0*/  @P1 BRA `(.L_x_15) ;  /* 0x0000000400181947 */ /* 0x000fea0003800000 */
[----:B------:R-:W-:-:S04]  /*0c00*/  LOP3.LUT P1, RZ, R3, 0x7fffffff, RZ, 0xc0, !PT ;  /* 0x7fffffff03ff7812 */ /* 0x000fc8000782c0ff */
[----:B------:R-:W-:-:S13]  /*0c10*/  PLOP3.LUT P0, PT, P0, P1, PT, 0x2f, 0xf2 ;  /* 0x0000000000f2781c */ /* 0x000fda0000702577 */
[----:B------:R-:W-:Y:S05]  /*0c20*/  @P0 BRA `(.L_x_16) ;  /* 0x0000000400000947 */ /* 0x000fea0003800000 */
[----:B------:R-:W-:Y:S02]  /*0c30*/  ISETP.GE.AND P0, PT, R26, RZ, PT ;  /* 0x000000ff1a00720c */ /* 0x000fe40003f06270 */
[----:B------:R-:W-:-:S11]  /*0c40*/  ISETP.GE.AND P1, PT, R27, RZ, PT ;  /* 0x000000ff1b00720c */ /* 0x000fd60003f26270 */
[----:B------:R-:W-:Y:S02]  /*0c50*/  @P0 IMAD.MOV.U32 R24, RZ, RZ, RZ ;  /* 0x000000ffff180224 */ /* 0x000fe400078e00ff */
[----:B------:R-:W-:Y:S01]  /*0c60*/  @!P0 FFMA R2, R2, 1.84467440737095516160e+19, RZ ;  /* 0x5f80000002028823 */ /* 0x000fe200000000ff */
[----:B------:R-:W-:Y:S02]  /*0c70*/  @!P0 IMAD.MOV.U32 R24, RZ, RZ, -0x40 ;  /* 0xffffffc0ff188424 */ /* 0x000fe400078e00ff */
[----:B------:R-:W-:Y:S02]  /*0c80*/  @!P1 FFMA R3, R3, 1.84467440737095516160e+19, RZ ;  /* 0x5f80000003039823 */ /* 0x000fe400000000ff */
[----:B------:R-:W-:-:S07]  /*0c90*/  @!P1 VIADD R24, R24, 0x40 ;  /* 0x0000004018189836 */ /* 0x000fce0000000000 */
.L_x_12:
[----:B------:R-:W-:Y:S01]  /*0ca0*/  LEA R26, R22, 0xc0800000, 0x17 ;  /* 0xc0800000161a7811 */ /* 0x000fe200078eb8ff */
[----:B------:R-:W-:Y:S01]  /*0cb0*/  VIADD R25, R25, 0xffffff81 ;  /* 0xffffff8119197836 */ /* 0x000fe20000000000 */
[----:B------:R-:W-:Y:S03]  /*0cc0*/  BSSY.RECONVERGENT B2, `(.L_x_17) ;  /* 0x0000035000027945 */ /* 0x000fe60003800200 */
[----:B------:R-:W-:Y:S02]  /*0cd0*/  IMAD.IADD R28, R3, 0x1, -R26 ;  /* 0x00000001031c7824 */ /* 0x000fe400078e0a1a */
[C---:B------:R-:W-:Y:S01]  /*0ce0*/  IMAD R2, R25.reuse, -0x800000, R2 ;  /* 0xff80000019027824 */ /* 0x040fe200078e0202 */
[----:B------:R-:W-:Y:S01]  /*0cf0*/  IADD3 R25, PT, PT, R25, 0x7f, -R22 ;  /* 0x0000007f19197810 */ /* 0x000fe20007ffe816 */
[----:B------:R-:W0:Y:S01]  /*0d00*/  MUFU.RCP R26, R28 ;  /* 0x0000001c001a7308 */ /* 0x000e220000001000 */
[----:B------:R-:W-:-:S03]  /*0d10*/  FADD.FTZ R27, -R28, -RZ ;  /* 0x800000ff1c1b7221 */ /* 0x000fc60000010100 */
[----:B------:R-:W-:Y:S02]  /*0d20*/  IMAD.IADD R25, R25, 0x1, R24 ;  /* 0x0000000119197824 */ /* 0x000fe400078e0218 */
[----:B0-----:R-:W-:-:S04]  /*0d30*/  FFMA R3, R26, R27, 1 ;  /* 0x3f8000001a037423 */ /* 0x001fc8000000001b */
[----:B------:R-:W-:-:S04]  /*0d40*/  FFMA R3, R26, R3, R26 ;  /* 0x000000031a037223 */ /* 0x000fc8000000001a */
[----:B------:R-:W-:-:S04]  /*0d50*/  FFMA R26, R2, R3, RZ ;  /* 0x00000003021a7223 */ /* 0x000fc800000000ff */
[----:B------:R-:W-:-:S04]  /*0d60*/  FFMA R29, R27, R26, R2 ;  /* 0x0000001a1b1d7223 */ /* 0x000fc80000000002 */
[----:B------:R-:W-:-:S04]  /*0d70*/  FFMA R26, R3, R29, R26 ;  /* 0x0000001d031a7223 */ /* 0x000fc8000000001a */
[----:B------:R-:W-:-:S04]  /*0d80*/  FFMA R27, R27, R26, R2 ;  /* 0x0000001a1b1b7223 */ /* 0x000fc80000000002 */
[----:B------:R-:W-:-:S05]  /*0d90*/  FFMA R2, R3, R27, R26 ;  /* 0x0000001b03027223 */ /* 0x000fca000000001a */
[----:B------:R-:W-:-:S04]  /*0da0*/  SHF.R.U32.HI R22, RZ, 0x17, R2 ;  /* 0x00000017ff167819 */ /* 0x000fc80000011602 */
[----:B------:R-:W-:-:S04]  /*0db0*/  LOP3.LUT R22, R22, 0xff, RZ, 0xc0, !PT ;  /* 0x000000ff16167812 */ /* 0x000fc800078ec0ff */
[----:B------:R-:W-:-:S05]  /*0dc0*/  IADD3 R22, PT, PT, R22, R25, RZ ;  /* 0x0000001916167210 */ /* 0x000fca0007ffe0ff */
[----:B------:R-:W-:-:S05]  /*0dd0*/  VIADD R24, R22, 0xffffffff ;  /* 0xffffffff16187836 */ /* 0x000fca0000000000 */
[----:B------:R-:W-:-:S13]  /*0de0*/  ISETP.GE.U32.AND P0, PT, R24, 0xfe, PT ;  /* 0x000000fe1800780c */ /* 0x000fda0003f06070 */
[----:B------:R-:W-:Y:S05]  /*0df0*/  @!P0 BRA `(.L_x_18) ;  /* 0x0000000000808947 */ /* 0x000fea0003800000 */
[----:B------:R-:W-:-:S13]  /*0e00*/  ISETP.GT.AND P0, PT, R22, 0xfe, PT ;  /* 0x000000fe1600780c */ /* 0x000fda0003f04270 */
[----:B------:R-:W-:Y:S05]  /*0e10*/  @P0 BRA `(.L_x_19) ;  /* 0x00000000006c0947 */ /* 0x000fea0003800000 */
[----:B------:R-:W-:-:S13]  /*0e20*/  ISETP.GE.AND P0, PT, R22, 0x1, PT ;  /* 0x000000011600780c */ /* 0x000fda0003f06270 */
[----:B------:R-:W-:Y:S05]  /*0e30*/  @P0 BRA `(.L_x_20) ;  /* 0x0000000000740947 */ /* 0x000fea0003800000 */
[----:B------:R-:W-:Y:S02]  /*0e40*/  ISETP.GE.AND P0, PT, R22, -0x18, PT ;  /* 0xffffffe81600780c */ /* 0x000fe40003f06270 */
[----:B------:R-:W-:-:S11]  /*0e50*/  LOP3.LUT R2, R2, 0x80000000, RZ, 0xc0, !PT ;  /* 0x8000000002027812 */ /* 0x000fd600078ec0ff */
[----:B------:R-:W-:Y:S05]  /*0e60*/  @!P0 BRA `(.L_x_20) ;  /* 0x0000000000688947 */ /* 0x000fea0003800000 */
[CCC-:B------:R-:W-:Y:S01]  /*0e70*/  FFMA.RZ R24, R3.reuse, R27.reuse, R26.reuse ;  /* 0x0000001b03187223 */ /* 0x1c0fe2000000c01a */
[C---:B------:R-:W-:Y:S02]  /*0e80*/  ISETP.NE.AND P2, PT, R22.reuse, RZ, PT ;  /* 0x000000ff1600720c */ /* 0x040fe40003f45270 */
[----:B------:R-:W-:Y:S02]  /*0e90*/  ISETP.NE.AND P1, PT, R22, RZ, PT ;  /* 0x000000ff1600720c */ /* 0x000fe40003f25270 */
[----:B------:R-:W-:Y:S01]  /*0ea0*/  LOP3.LUT R25, R24, 0x7fffff, RZ, 0xc0, !PT ;  /* 0x007fffff18197812 */ /* 0x000fe200078ec0ff */
[CCC-:B------:R-:W-:Y:S01]  /*0eb0*/  FFMA.RP R24, R3.reuse, R27.reuse, R26.reuse ;  /* 0x0000001b03187223 */ /* 0x1c0fe2000000801a */
[----:B------:R-:W-:Y:S01]  /*0ec0*/  FFMA.RM R3, R3, R27, R26 ;  /* 0x0000001b03037223 */ /* 0x000fe2000000401a */
[----:B------:R-:W-:Y:S01]  /*0ed0*/  VIADD R26, R22, 0x20 ;  /* 0x00000020161a7836 */ /* 0x000fe20000000000 */
[----:B------:R-:W-:Y:S01]  /*0ee0*/  LOP3.LUT R25, R25, 0x800000, RZ, 0xfc, !PT ;  /* 0x0080000019197812 */ /* 0x000fe200078efcff */
[----:B------:R-:W-:-:S02]  /*0ef0*/  IMAD.MOV R22, RZ, RZ, -R22 ;  /* 0x000000ffff167224 */ /* 0x000fc400078e0a16 */
[----:B------:R-:W-:Y:S02]  /*0f00*/  FSETP.NEU.FTZ.AND P0, PT, R24, R3, PT ;  /* 0x000000031800720b */ /* 0x000fe40003f1d000 */
[----:B------:R-:W-:Y:S02]  /*0f10*/  SHF.L.U32 R26, R25, R26, RZ ;  /* 0x0000001a191a7219 */ /* 0x000fe400000006ff */
[----:B------:R-:W-:Y:S02]  /*0f20*/  SEL R22, R22, RZ, P2 ;  /* 0x000000ff16167207 */ /* 0x000fe40001000000 */
[----:B------:R-:W-:Y:S02]  /*0f30*/  ISETP.NE.AND P1, PT, R26, RZ, P1 ;  /* 0x000000ff1a00720c */ /* 0x000fe40000f25270 */
[----:B------:R-:W-:Y:S02]  /*0f40*/  SHF.R.U32.HI R22, RZ, R22, R25 ;  /* 0x00000016ff167219 */ /* 0x000fe40000011619 */
[----:B------:R-:W-:-:S02]  /*0f50*/  PLOP3.LUT P0, PT, P0, P1, PT, 0xf8, 0x8f ;  /* 0x00000000008f781c */ /* 0x000fc40000703f70 */
[----:B------:R-:W-:Y:S02]  /*0f60*/  SHF.R.U32.HI R24, RZ, 0x1, R22 ;  /* 0x00000001ff187819 */ /* 0x000fe40000011616 */
[----:B------:R-:W-:-:S04]  /*0f70*/  SEL R3, RZ, 0x1, !P0 ;  /* 0x00000001ff037807 */ /* 0x000fc80004000000 */
[----:B------:R-:W-:-:S04]  /*0f80*/  LOP3.LUT R3, R3, 0x1, R24, 0xf8, !PT ;  /* 0x0000000103037812 */ /* 0x000fc800078ef818 */
[----:B------:R-:W-:-:S05]  /*0f90*/  LOP3.LUT R3, R3, R22, RZ, 0xc0, !PT ;  /* 0x0000001603037212 */ /* 0x000fca00078ec0ff */
[----:B------:R-:W-:-:S05]  /*0fa0*/  IMAD.IADD R3, R24, 0x1, R3 ;  /* 0x0000000118037824 */ /* 0x000fca00078e0203 */
[----:B------:R-:W-:Y:S01]  /*0fb0*/  LOP3.LUT R2, R3, R2, RZ, 0xfc, !PT ;  /* 0x0000000203027212 */ /* 0x000fe200078efcff */
[----:B------:R-:W-:Y:S06]  /*0fc0*/  BRA `(.L_x_20) ;  /* 0x0000000000107947 */ /* 0x000fec0003800000 */
.L_x_19:
[----:B------:R-:W-:-:S04]  /*0fd0*/  LOP3.LUT R2, R2, 0x80000000, RZ, 0xc0, !PT ;  /* 0x8000000002027812 */ /* 0x000fc800078ec0ff */
[----:B------:R-:W-:Y:S01]  /*0fe0*/  LOP3.LUT R2, R2, 0x7f800000, RZ, 0xfc, !PT ;  /* 0x7f80000002027812 */ /* 0x000fe200078efcff */
[----:B------:R-:W-:Y:S06]  /*0ff0*/  BRA `(.L_x_20) ;  /* 0x0000000000047947 */ /* 0x000fec0003800000 */
.L_x_18:
[----:B------:R-:W-:-:S07]  /*1000*/  IMAD R2, R25, 0x800000, R2 ;  /* 0x0080000019027824 */ /* 0x000fce00078e0202 */
.L_x_20:
[----:B------:R-:W-:Y:S05]  /*1010*/  BSYNC.RECONVERGENT B2 ;  /* 0x0000000000027941 */ /* 0x000fea0003800200 */
.L_x_17:
[----:B------:R-:W-:Y:S05]  /*1020*/  BRA `(.L_x_21) ;  /* 0x0000000000207947 */ /* 0x000fea0003800000 */
.L_x_16:
[----:B------:R-:W-:-:S04]  /*1030*/  LOP3.LUT R2, R3, 0x80000000, R2, 0x48, !PT ;  /* 0x8000000003027812 */ /* 0x000fc800078e4802 */
[----:B------:R-:W-:Y:S01]  /*1040*/  LOP3.LUT R2, R2, 0x7f800000, RZ, 0xfc, !PT ;  /* 0x7f80000002027812 */ /* 0x000fe200078efcff */
[----:B------:R-:W-:Y:S06]  /*1050*/  BRA `(.L_x_21) ;  /* 0x0000000000147947 */ /* 0x000fec0003800000 */
.L_x_15:
[----:B------:R-:W-:Y:S01]  /*1060*/  LOP3.LUT R2, R3, 0x80000000, R2, 0x48, !PT ;  /* 0x8000000003027812 */ /* 0x000fe200078e4802 */
[----:B------:R-:W-:Y:S06]  /*1070*/  BRA `(.L_x_21) ;  /* 0x00000000000c7947 */ /* 0x000fec0003800000 */
.L_x_14:
[----:B------:R-:W0:Y:S01]  /*1080*/  MUFU.RSQ R2, -QNAN ;  /* 0xffc0000000027908 */ /* 0x000e220000001400 */
[----:B------:R-:W-:Y:S05]  /*1090*/  BRA `(.L_x_21) ;  /* 0x0000000000047947 */ /* 0x000fea0003800000 */
.L_x_13:
[----:B------:R-:W-:-:S07]  /*10a0*/  FADD.FTZ R2, R2, R3 ;  /* 0x0000000302027221 */ /* 0x000fce0000010000 */
.L_x_21:
[----:B------:R-:W-:Y:S05]  /*10b0*/  BSYNC.RECONVERGENT B1 ;  /* 0x0000000000017941 */ /* 0x000fea0003800200 */
.L_x_11:
[----:B0-----:R-:W-:Y:S02]  /*10c0*/  IMAD.MOV.U32 R22, RZ, RZ, R2 ;  /* 0x000000ffff167224 */ /* 0x001fe400078e0002 */
[----:B------:R-:W-:Y:S02]  /*10d0*/  IMAD.MOV.U32 R2, RZ, RZ, R23 ;  /* 0x000000ffff027224 */ /* 0x000fe400078e0017 */
[----:B------:R-:W-:-:S04]  /*10e0*/  IMAD.MOV.U32 R3, RZ, RZ, 0x0 ;  /* 0x00000000ff037424 */ /* 0x000fc800078e00ff */
[----:B------:R-:W-:Y:S05]  /*10f0*/  RET.REL.NODEC R2 `(_Z23pcr_fused_solver_kernelILi1EEvPKfS1_S1_S1_Pfi) ;  /* 0xffffffec02c07950 */ /* 0x000fea0003c3ffff */
.L_x_22:
[----:B------:R-:W-:-:S00]  /*1100*/  BRA `(.L_x_22) ;  /* 0xfffffffc00fc7947 */ /* 0x000fc0000383ffff */
[----:B------:R-:W-:-:S00]  /*1110*/  NOP ;  /* 0x0000000000007918 */ /* 0x000fc00000000000 */
        /* <DEDUP_REMOVED lines=14> */
.L_x_47:


//--------------------- .text._Z23pcr_fused_solver_kernelILi0EEvPKfS1_S1_S1_Pfi --------------------------
	.section	.text._Z23pcr_fused_solver_kernelILi0EEvPKfS1_S1_S1_Pfi,"ax",@progbits
	.align	128
        .global         _Z23pcr_fused_solver_kernelILi0EEvPKfS1_S1_S1_Pfi
        .type           _Z23pcr_fused_solver_kernelILi0EEvPKfS1_S1_S1_Pfi,@function
        .size           _Z23pcr_fused_solver_kernelILi0EEvPKfS1_S1_S1_Pfi,(.L_x_48 - _Z23pcr_fused_solver_kernelILi0EEvPKfS1_S1_S1_Pfi)
        .other          _Z23pcr_fused_solver_kernelILi0EEvPKfS1_S1_S1_Pfi,@"STO_CUDA_ENTRY STV_DEFAULT"
_Z23pcr_fused_solver_kernelILi0EEvPKfS1_S1_S1_Pfi:
.text._Z23pcr_fused_solver_kernelILi0EEvPKfS1_S1_S1_Pfi:
        /* <DEDUP_REMOVED lines=38> */
[----:B------:R-:W-:Y:S01]  /*0260*/  IMAD.MOV.U32 R9, RZ, RZ, 0x1 ;  /* 0x00000001ff097424 */ /* 0x000fe200078e00ff */
[----:B------:R-:W1:Y:S06]  /*0270*/  LDCU UR7, c[0x0][0x3a8] ;  /* 0x00007500ff0777ac */ /* 0x000e6c0008000800 */
.L_x_30:
[----:B0-----:R-:W-:Y:S01]  /*0280*/  IMAD.IADD R0, R4, 0x1, R9 ;  /* 0x0000000104007824 */ /* 0x001fe200078e0209 */
[----:B------:R-:W0:Y:S01]  /*0290*/  LDS R2, [R5] ;  /* 0x0000000005027984 */ /* 0x000e220000000800 */
[----:B------:R-:W-:Y:S01]  /*02a0*/  IMAD.MOV.U32 R10, RZ, RZ, RZ ;  /* 0x000000ffff0a7224 */ /* 0x000fe200078e00ff */
[----:B--2---:R-:W-:Y:S01]  /*02b0*/  CS2R R12, SRZ ;  /* 0x00000000000c7805 */ /* 0x004fe2000001ff00 */
[----:B------:R-:W-:Y:S01]  /*02c0*/  IMAD.MOV.U32 R11, RZ, RZ, 0x3f800000 ;  /* 0x3f800000ff0b7424 */ /* 0x000fe200078e00ff */
[----:B-1----:R-:W-:Y:S01]  /*02d0*/  ISETP.GE.AND P0, PT, R0, UR7, PT ;  /* 0x0000000700007c0c */ /* 0x002fe2000bf06270 */
[----:B------:R-:W1:Y:S01]  /*02e0*/  LDS R14, [R6] ;  /* 0x00000000060e7984 */ /* 0x000e620000000800 */
[----:B------:R-:W-:Y:S01]  /*02f0*/  BSSY.RECONVERGENT B0, `(.L_x_24) ;  /* 0x0000019000007945 */ /* 0x000fe20003800200 */
[----:B------:R-:W-:Y:S02]  /*0300*/  IMAD.MOV.U32 R3, RZ, RZ, 0x3f800000 ;  /* 0x3f800000ff037424 */ /* 0x000fe400078e00ff */
[----:B------:R-:W2:Y:S04]  /*0310*/  LDS R0, [R7] ;  /* 0x0000000007007984 */ /* 0x000ea80000000800 */
[----:B------:R-:W3:Y:S04]  /*0320*/  LDS R15, [R8] ;  /* 0x00000000080f7984 */ /* 0x000ee80000000800 */
[C---:B------:R-:W-:Y:S01]  /*0330*/  @!P0 IMAD R17, R9.reuse, 0x4, R5 ;  /* 0x0000000409118824 */ /* 0x040fe200078e0205 */
[C---:B------:R-:W-:Y:S01]  /*0340*/  @!P0 LEA R18, R9.reuse, R6, 0x2 ;  /* 0x0000000609128211 */ /* 0x040fe200078e10ff */
[----:B------:R-:W-:-:S02]  /*0350*/  @!P0 IMAD R19, R9, 0x4, R7 ;  /* 0x0000000409138824 */ /* 0x000fc400078e0207 */
[----:B------:R-:W-:Y:S01]  /*0360*/  @!P0 IMAD R20, R9, 0x4, R8 ;  /* 0x0000000409148824 */ /* 0x000fe200078e0208 */
[----:B------:R4:W0:Y:S04]  /*0370*/  @!P0 LDS R10, [R17] ;  /* 0x00000000110a8984 */ /* 0x0008280000000800 */
[----:B------:R5:W0:Y:S04]  /*0380*/  @!P0 LDS R11, [R18] ;  /* 0x00000000120b8984 */ /* 0x000a280000000800 */
[----:B------:R0:W0:Y:S01]  /*0390*/  @!P0 LDS R12, [R19] ;  /* 0x00000000130c8984 */ /* 0x0000220000000800 */
[----:B----4-:R-:W-:-:S03]  /*03a0*/  CS2R R16, SRZ ;  /* 0x0000000000107805 */ /* 0x010fc6000001ff00 */
[----:B------:R4:W0:Y:S01]  /*03b0*/  @!P0 LDS R13, [R20] ;  /* 0x00000000140d8984 */ /* 0x0008220000000800 */
[----:B------:R-:W-:Y:S01]  /*03c0*/  ISETP.GE.AND P0, PT, R4, R9, PT ;  /* 0x000000090400720c */ /* 0x000fe20003f06270 */
[----:B-----5:R-:W-:-:S12]  /*03d0*/  IMAD.MOV.U32 R18, RZ, RZ, RZ ;  /* 0x000000ffff127224 */ /* 0x020fd800078e00ff */
[----:B-1--4-:R-:W-:Y:S05]  /*03e0*/  @!P0 BRA `(.L_x_25) ;  /* 0x0000000000248947 */ /* 0x012fea0003800000 */
[----:B------:R-:W-:-:S04]  /*03f0*/  IADD3 R3, PT, PT, R4, -R9, RZ ;  /* 0x8000000904037210 */ /* 0x000fc80007ffe0ff */
[C---:B------:R-:W-:Y:S02]  /*0400*/  LEA R16, R3.reuse, UR8, 0x2 ;  /* 0x0000000803107c11 */ /* 0x040fe4000f8e10ff */
[C---:B------:R-:W-:Y:S02]  /*0410*/  LEA R17, R3.reuse, UR6, 0x2 ;  /* 0x0000000603117c11 */ /* 0x040fe4000f8e10ff */
[C---:B------:R-:W-:Y:S02]  /*0420*/  LEA R18, R3.reuse, UR4, 0x2 ;  /* 0x0000000403127c11 */ /* 0x040fe4000f8e10ff */
[----:B0-----:R-:W-:Y:S01]  /*0430*/  LEA R19, R3, UR5, 0x2 ;  /* 0x0000000503137c11 */ /* 0x001fe2000f8e10ff */
[----:B------:R-:W1:Y:S04]  /*0440*/  LDS R16, [R16] ;  /* 0x0000000010107984 */ /* 0x000e680000000800 */
[----:B------:R4:W0:Y:S04]  /*0450*/  LDS R3, [R19] ;  /* 0x0000000013037984 */ /* 0x0008280000000800 */
[----:B------:R-:W0:Y:S04]  /*0460*/  LDS R17, [R17] ;  /* 0x0000000011117984 */ /* 0x000e280000000800 */
[----:B----4-:R-:W0:Y:S02]  /*0470*/  LDS R18, [R18] ;  /* 0x0000000012127984 */ /* 0x010e240000000800 */
.L_x_25:
[----:B------:R-:W-:Y:S05]  /*0480*/  BSYNC.RECONVERGENT B0 ;  /* 0x0000000000007941 */ /* 0x000fea0003800200 */
.L_x_24:
[----:B0-----:R-:W0:Y:S01]  /*0490*/  MUFU.RCP R20, R3 ;  /* 0x0000000300147308 */ /* 0x001e220000001000 */
[----:B------:R-:W-:Y:S07]  /*04a0*/  BSSY.RECONVERGENT B0, `(.L_x_26) ;  /* 0x000000b000007945 */ /* 0x000fee0003800200 */
[----:B------:R-:W4:Y:S01]  /*04b0*/  FCHK P0, R2, R3 ;  /* 0x0000000302007302 */ /* 0x000f220000000000 */
[----:B0-----:R-:W-:-:S04]  /*04c0*/  FFMA R19, R20, -R3, 1 ;  /* 0x3f80000014137423 */ /* 0x001fc80000000803 */
[----:B------:R-:W-:-:S04]  /*04d0*/  FFMA R19, R20, R19, R20 ;  /* 0x0000001314137223 */ /* 0x000fc80000000014 */
[----:B------:R-:W-:-:S04]  /*04e0*/  FFMA R20, R2, R19, RZ ;  /* 0x0000001302147223 */ /* 0x000fc800000000ff */
[----:B------:R-:W-:-:S04]  /*04f0*/  FFMA R21, R20, -R3, R2 ;  /* 0x8000000314157223 */ /* 0x000fc80000000002 */
[----:B------:R-:W-:Y:S01]  /*0500*/  FFMA R19, R19, R21, R20 ;  /* 0x0000001513137223 */ /* 0x000fe20000000014 */
[----:B----4-:R-:W-:Y:S06]  /*0510*/  @!P0 BRA `(.L_x_27) ;  /* 0x00000000000c8947 */ /* 0x010fec0003800000 */
[----:B------:R-:W-:-:S07]  /*0520*/  MOV R22, 0x540 ;  /* 0x0000054000167802 */ /* 0x000fce0000000f00 */
[----:B-123--:R-:W-:Y:S05]  /*0530*/  CALL.REL.NOINC `($__internal_1_$__cuda_sm3x_div_rn_noftz_f32_slowpath) ;  /* 0x0000000000cc7944 */ /* 0x00efea0003c00000 */
[----:B------:R-:W-:-:S07]  /*0540*/  IMAD.MOV.U32 R19, RZ, RZ, R20 ;  /* 0x000000ffff137224 */ /* 0x000fce00078e0014 */
.L_x_27:
[----:B------:R-:W-:Y:S05]  /*0550*/  BSYNC.RECONVERGENT B0 ;  /* 0x0000000000007941 */ /* 0x000fea0003800200 */
.L_x_26:
[----:B------:R-:W0:Y:S01]  /*0560*/  MUFU.RCP R2, R11 ;  /* 0x0000000b00027308 */ /* 0x000e220000001000 */
        /* <DEDUP_REMOVED lines=11> */
[----:B-1-3--:R-:W-:Y:S05]  /*0620*/  CALL.REL.NOINC `($__internal_1_$__cuda_sm3x_div_rn_noftz_f32_slowpath) ;  /* 0x0000000000907944 */ /* 0x00afea0003c00000 */
[----:B------:R-:W-:-:S07]  /*0630*/  IMAD.MOV.U32 R3, RZ, RZ, R20 ;  /* 0x000000ffff037224 */ /* 0x000fce00078e0014 */
.L_x_29:
[----:B------:R-:W-:Y:S05]  /*0640*/  BSYNC.RECONVERGENT B0 ;  /* 0x0000000000007941 */ /* 0x000fea0003800200 */
.L_x_28:
[----:B------:R-:W-:Y:S01]  /*0650*/  BAR.SYNC.DEFER_BLOCKING 0x0 ;  /* 0x0000000000007b1d */ /* 0x000fe20000010000 */
[----:B------:R-:W-:Y:S01]  /*0660*/  SHF.L.U32 R9, R9, 0x1, RZ ;  /* 0x0000000109097819 */ /* 0x000fe200000006ff */
[C---:B------:R-:W-:Y:S01]  /*0670*/  FFMA R14, -R19.reuse, R17, R14 ;  /* 0x00000011130e7223 */ /* 0x040fe2000000010e */
[C---:B---3--:R-:W-:Y:S01]  /*0680*/  FFMA R18, -R19.reuse, R18, R15 ;  /* 0x0000001213127223 */ /* 0x048fe2000000010f */
[----:B-1----:R-:W-:Y:S01]  /*0690*/  FMUL R16, R19, -R16 ;  /* 0x8000001013107220 */ /* 0x002fe20000400000 */
[----:B------:R-:W-:Y:S01]  /*06a0*/  ISETP.GE.AND P0, PT, R9, UR7, PT ;  /* 0x0000000709007c0c */ /* 0x000fe2000bf06270 */
[C---:B------:R-:W-:Y:S01]  /*06b0*/  FMUL R12, R3.reuse, -R12 ;  /* 0x8000000c030c7220 */ /* 0x040fe20000400000 */
        /* <DEDUP_REMOVED lines=8> */
.L_x_23:
[----:B------:R-:W1:Y:S01]  /*0740*/  LDS R3, [R6] ;  /* 0x0000000006037984 */ /* 0x000e620000000800 */
[----:B------:R-:W-:Y:S03]  /*0750*/  BSSY.RECONVERGENT B0, `(.L_x_31) ;  /* 0x000000d000007945 */ /* 0x000fe60003800200 */
[----:B0-----:R-:W0:Y:S01]  /*0760*/  LDS R2, [R8] ;  /* 0x0000000008027984 */ /* 0x001e220000000800 */
[----:B-1----:R-:W2:Y:S08]  /*0770*/  MUFU.RCP R0, R3 ;  /* 0x0000000300007308 */ /* 0x002eb00000001000 */
[----:B0-----:R-:W0:Y:S01]  /*0780*/  FCHK P0, R2, R3 ;  /* 0x0000000302007302 */ /* 0x001e220000000000 */
[----:B--2---:R-:W-:-:S04]  /*0790*/  FFMA R5, -R3, R0, 1 ;  /* 0x3f80000003057423 */ /* 0x004fc80000000100 */
[----:B------:R-:W-:-:S04]  /*07a0*/  FFMA R5, R0, R5, R0 ;  /* 0x0000000500057223 */ /* 0x000fc80000000000 */
[----:B------:R-:W-:-:S04]  /*07b0*/  FFMA R0, R2, R5, RZ ;  /* 0x0000000502007223 */ /* 0x000fc800000000ff */
[----:B------:R-:W-:-:S04]  /*07c0*/  FFMA R7, -R3, R0, R2 ;  /* 0x0000000003077223 */ /* 0x000fc80000000102 */
[----:B------:R-:W-:Y:S01]  /*07d0*/  FFMA R7, R5, R7, R0 ;  /* 0x0000000705077223 */ /* 0x000fe20000000000 */
[----:B0-----:R-:W-:Y:S06]  /*07e0*/  @!P0 BRA `(.L_x_32) ;  /* 0x00000000000c8947 */ /* 0x001fec0003800000 */
[----:B------:R-:W-:-:S07]  /*07f0*/  MOV R22, 0x810 ;  /* 0x0000081000167802 */ /* 0x000fce0000000f00 */
[----:B------:R-:W-:Y:S05]  /*0800*/  CALL.REL.NOINC `($__internal_1_$__cuda_sm3x_div_rn_noftz_f32_slowpath) ;  /* 0x0000000000187944 */ /* 0x000fea0003c00000 */
[----:B------:R-:W-:-:S07]  /*0810*/  IMAD.MOV.U32 R7, RZ, RZ, R20 ;  /* 0x000000ffff077224 */ /* 0x000fce00078e0014 */
.L_x_32:
[----:B------:R-:W-:Y:S05]  /*0820*/  BSYNC.RECONVERGENT B0 ;  /* 0x0000000000007941 */ /* 0x000fea0003800200 */
.L_x_31:
[----:B------:R-:W0:Y:S02]  /*0830*/  LDC.64 R2, c[0x0][0x3a0] ;  /* 0x0000e800ff027b82 */ /* 0x000e240000000a00 */
[----:B0-----:R-:W-:-:S05]  /*0840*/  IMAD.WIDE.U32 R4, R4, 0x4, R2 ;  /* 0x0000000404047825 */ /* 0x001fca00078e0002 */
[----:B------:R-:W-:Y:S01]  /*0850*/  STG.E desc[UR10][R4.64], R7 ;  /* 0x0000000704007986 */ /* 0x000fe2000c10190a */
[----:B------:R-:W-:Y:S05]  /*0860*/  EXIT ;  /* 0x000000000000794d */ /* 0x000fea0003800000 */
        .weak           $__internal_1_$__cuda_sm3x_div_rn_noftz_f32_slowpath
        .type           $__internal_1_$__cuda_sm3x_div_rn_noftz_f32_slowpath,@function
        .size           $__internal_1_$__cuda_sm3x_div_rn_noftz_f32_slowpath,(.L_x_48 - $__internal_1_$__cuda_sm3x_div_rn_noftz_f32_slowpath)
$__internal_1_$__cuda_sm3x_div_rn_noftz_f32_slowpath:
        /* <DEDUP_REMOVED lines=29> */
[----:B------:R-:W-:Y:S01]  /*0a40*/  @P0 MOV R20, RZ ;  /* 0x000000ff00140202 */ /* 0x000fe20000000f00 */
[----:B------:R-:W-:Y:S02]  /*0a50*/  @!P0 IMAD.MOV.U32 R20, RZ, RZ, -0x40 ;  /* 0xffffffc0ff148424 */ /* 0x000fe400078e00ff */
[----:B------:R-:W-:Y:S01]  /*0a60*/  @!P0 FFMA R2, R2, 1.84467440737095516160e+19, RZ ;  /* 0x5f80000002028823 */ /* 0x000fe200000000ff */
[----:B------:R-:W-:Y:S01]  /*0a70*/  @!P1 FFMA R3, R3, 1.84467440737095516160e+19, RZ ;  /* 0x5f80000003039823 */ /* 0x000fe200000000ff */
[----:B------:R-:W-:-:S07]  /*0a80*/  @!P1 VIADD R20, R20, 0x40 ;  /* 0x0000004014149836 */ /* 0x000fce0000000000 */
.L_x_34:
[----:B------:R-:W-:Y:S01]  /*0a90*/  LEA R26, R21, 0xc0800000, 0x17 ;  /* 0xc0800000151a7811 */ /* 0x000fe200078eb8ff */
[----:B------:R-:W-:Y:S01]  /*0aa0*/  BSSY.RECONVERGENT B2, `(.L_x_39) ;  /* 0x0000036000027945 */ /* 0x000fe20003800200 */
[----:B------:R-:W-:-:S03]  /*0ab0*/  IADD3 R24, PT, PT, R24, -0x7f, RZ ;  /* 0xffffff8118187810 */ /* 0x000fc60007ffe0ff */
[----:B------:R-:W-:Y:S02]  /*0ac0*/  IMAD.IADD R25, R3, 0x1, -R26 ;  /* 0x0000000103197824 */ /* 0x000fe400078e0a1a */
[C---:B------:R-:W-:Y:S02]  /*0ad0*/  IMAD R2, R24.reuse, -0x800000, R2 ;  /* 0xff80000018027824 */ /* 0x040fe400078e0202 */
[----:B------:R0:W1:Y:S01]  /*0ae0*/  MUFU.RCP R26, R25 ;  /* 0x00000019001a7308 */ /* 0x0000620000001000 */
[----:B------:R-:W-:Y:S01]  /*0af0*/  FADD.FTZ R23, -R25, -RZ ;  /* 0x800000ff19177221 */ /* 0x000fe20000010100 */
[----:B0-----:R-:W-:-:S05]  /*0b00*/  IADD3 R25, PT, PT, R24, 0x7f, -R21 ;  /* 0x0000007f18197810 */ /* 0x001fca0007ffe815 */
[----:B------:R-:W-:Y:S02]  /*0b10*/  IMAD.IADD R25, R25, 0x1, R20 ;  /* 0x0000000119197824 */ /* 0x000fe400078e0214 */
[----:B-1----:R-:W-:-:S04]  /*0b20*/  FFMA R3, R26, R23, 1 ;  /* 0x3f8000001a037423 */ /* 0x002fc80000000017 */
[----:B------:R-:W-:-:S04]  /*0b30*/  FFMA R3, R26, R3, R26 ;  /* 0x000000031a037223 */ /* 0x000fc8000000001a */
[----:B------:R-:W-:-:S04]  /*0b40*/  FFMA R26, R2, R3, RZ ;  /* 0x00000003021a7223 */ /* 0x000fc800000000ff */
[----:B------:R-:W-:-:S04]  /*0b50*/  FFMA R27, R23, R26, R2 ;  /* 0x0000001a171b7223 */ /* 0x000fc80000000002 */
[----:B------:R-:W-:-:S04]  /*0b60*/  FFMA R26, R3, R27, R26 ;  /* 0x0000001b031a7223 */ /* 0x000fc8000000001a */
[----:B------:R-:W-:-:S04]  /*0b70*/  FFMA R23, R23, R26, R2 ;  /* 0x0000001a17177223 */ /* 0x000fc80000000002 */
[----:B------:R-:W-:-:S05]  /*0b80*/  FFMA R2, R3, R23, R26 ;  /* 0x0000001703027223 */ /* 0x000fca000000001a */
[----:B------:R-:W-:-:S04]  /*0b90*/  SHF.R.U32.HI R21, RZ, 0x17, R2 ;  /* 0x00000017ff157819 */ /* 0x000fc80000011602 */
[----:B------:R-:W-:-:S05]  /*0ba0*/  LOP3.LUT R21, R21, 0xff, RZ, 0xc0, !PT ;  /* 0x000000ff15157812 */ /* 0x000fca00078ec0ff */
[----:B------:R-:W-:-:S04]  /*0bb0*/  IMAD.IADD R21, R21, 0x1, R25 ;  /* 0x0000000115157824 */ /* 0x000fc800078e0219 */
        /* <DEDUP_REMOVED lines=10> */
[-CC-:B------:R-:W-:Y:S01]  /*0c60*/  FFMA.RZ R20, R3, R23.reuse, R26.reuse ;  /* 0x0000001703147223 */ /* 0x180fe2000000c01a */
[C---:B------:R-:W-:Y:S02]  /*0c70*/  ISETP.NE.AND P2, PT, R21.reuse, RZ, PT ;  /* 0x000000ff1500720c */ /* 0x040fe40003f45270 */
[----:B------:R-:W-:Y:S02]  /*0c80*/  ISETP.NE.AND P1, PT, R21, RZ, PT ;  /* 0x000000ff1500720c */ /* 0x000fe40003f25270 */
[----:B------:R-:W-:Y:S01]  /*0c90*/  LOP3.LUT R24, R20, 0x7fffff, RZ, 0xc0, !PT ;  /* 0x007fffff14187812 */ /* 0x000fe200078ec0ff */
[CCC-:B------:R-:W-:Y:S01]  /*0ca0*/  FFMA.RP R20, R3.reuse, R23.reuse, R26.reuse ;  /* 0x0000001703147223 */ /* 0x1c0fe2000000801a */
[----:B------:R-:W-:Y:S01]  /*0cb0*/  FFMA.RM R3, R3, R23, R26 ;  /* 0x0000001703037223 */ /* 0x000fe2000000401a */
[----:B------:R-:W-:Y:S01]  /*0cc0*/  IADD3 R23, PT, PT, R21, 0x20, RZ ;  /* 0x0000002015177810 */ /* 0x000fe20007ffe0ff */
[----:B------:R-:W-:Y:S01]  /*0cd0*/  IMAD.MOV R21, RZ, RZ, -R21 ;  /* 0x000000ffff157224 */ /* 0x000fe200078e0a15 */
[----:B------:R-:W-:-:S02]  /*0ce0*/  LOP3.LUT R24, R24, 0x800000, RZ, 0xfc, !PT ;  /* 0x0080000018187812 */ /* 0x000fc400078efcff */
        /* <DEDUP_REMOVED lines=13> */
.L_x_41:
[----:B------:R-:W-:-:S04]  /*0dc0*/  LOP3.LUT R2, R2, 0x80000000, RZ, 0xc0, !PT ;  /* 0x8000000002027812 */ /* 0x000fc800078ec0ff */
[----:B------:R-:W-:Y:S01]  /*0dd0*/  LOP3.LUT R2, R2, 0x7f800000, RZ, 0xfc, !PT ;  /* 0x7f80000002027812 */ /* 0x000fe200078efcff */
[----:B------:R-:W-:Y:S06]  /*0de0*/  BRA `(.L_x_42) ;  /* 0x0000000000047947 */ /* 0x000fec0003800000 */
.L_x_40:
[----:B------:R-:W-:-:S07]  /*0df0*/  IMAD R2, R25, 0x800000, R2 ;  /* 0x0080000019027824 */ /* 0x000fce00078e0202 */
.L_x_42:
[----:B------:R-:W-:Y:S05]  /*0e00*/  BSYNC.RECONVERGENT B2 ;  /* 0x0000000000027941 */ /* 0x000fea0003800200 */
.L_x_39:
[----:B------:R-:W-:Y:S05]  /*0e10*/  BRA `(.L_x_43) ;  /* 0x0000000000207947 */ /* 0x000fea0003800000 */
.L_x_38:
[----:B------:R-:W-:-:S04]  /*0e20*/  LOP3.LUT R2, R3, 0x80000000, R2, 0x48, !PT ;  /* 0x8000000003027812 */ /* 0x000fc800078e4802 */
[----:B------:R-:W-:Y:S01]  /*0e30*/  LOP3.LUT R2, R2, 0x7f800000, RZ, 0xfc, !PT ;  /* 0x7f80000002027812 */ /* 0x000fe200078efcff */
[----:B------:R-:W-:Y:S06]  /*0e40*/  BRA `(.L_x_43) ;  /* 0x0000000000147947 */ /* 0x000fec0003800000 */
.L_x_37:
[----:B------:R-:W-:Y:S01]  /*0e50*/  LOP3.LUT R2, R3, 0x80000000, R2, 0x48, !PT ;  /* 0x8000000003027812 */ /* 0x000fe200078e4802 */
[----:B------:R-:W-:Y:S06]  /*0e60*/  BRA `(.L_x_43) ;  /* 0x00000000000c7947 */ /* 0x000fec0003800000 */
.L_x_36:
[----:B------:R-:W0:Y:S01]  /*0e70*/  MUFU.RSQ R2, -QNAN ;  /* 0xffc0000000027908 */ /* 0x000e220000001400 */
[----:B------:R-:W-:Y:S05]  /*0e80*/  BRA `(.L_x_43) ;  /* 0x0000000000047947 */ /* 0x000fea0003800000 */
.L_x_35:
[----:B------:R-:W-:-:S07]  /*0e90*/  FADD.FTZ R2, R2, R3 ;  /* 0x0000000302027221 */ /* 0x000fce0000010000 */
.L_x_43:
[----:B------:R-:W-:Y:S05]  /*0ea0*/  BSYNC.RECONVERGENT B1 ;  /* 0x0000000000017941 */ /* 0x000fea0003800200 */
.L_x_33:
[----:B0-----:R-:W-:Y:S01]  /*0eb0*/  MOV R20, R2 ;  /* 0x0000000200147202 */ /* 0x001fe20000000f00 */
[----:B------:R-:W-:Y:S02]  /*0ec0*/  IMAD.MOV.U32 R2, RZ, RZ, R22 ;  /* 0x000000ffff027224 */ /* 0x000fe400078e0016 */
[----:B------:R-:W-:-:S04]  /*0ed0*/  IMAD.MOV.U32 R3, RZ, RZ, 0x0 ;  /* 0x00000000ff037424 */ /* 0x000fc800078e00ff */
[----:B------:R-:W-:Y:S05]  /*0ee0*/  RET.REL.NODEC R2 `(_Z23pcr_fused_solver_kernelILi0EEvPKfS1_S1_S1_Pfi) ;  /* 0xfffffff002447950 */ /* 0x000fea0003c3ffff */
.L_x_44:
        /* <DEDUP_REMOVED lines=9> */
.L_x_48:


//--------------------- .text._Z18compute_rhs_kernelPKfPfif --------------------------
	.section	.text._Z18compute_rhs_kernelPKfPfif,"ax",@progbits
	.align	128
        .global         _Z18compute_rhs_kernelPKfPfif
        .type           _Z18compute_rhs_kernelPKfPfif,@function
        .size           _Z18compute_rhs_kernelPKfPfif,(.L_x_51 - _Z18compute_rhs_kernelPKfPfif)
        .other          _Z18compute_rhs_kernelPKfPfif,@"STO_CUDA_ENTRY STV_DEFAULT"
_Z18compute_rhs_kernelPKfPfif:
.text._Z18compute_rhs_kernelPKfPfif:
[----:B------:R-:W-:Y:S01]  /*0000*/  LDC R1, c[0x0][0x37c] ;  /* 0x0000df00ff017b82 */ /* 0x000fe20000000800 */
[----:B------:R-:W0:Y:S07]  /*0010*/  S2R R0, SR_TID.X ;  /* 0x0000000000007919 */ /* 0x000e2e0000002100 */
[----:B------:R-:W0:Y:S01]  /*0020*/  S2UR UR4, SR_CTAID.X ;  /* 0x00000000000479c3 */ /* 0x000e220000002500 */
[----:B------:R-:W1:Y:S07]  /*0030*/  LDCU UR5, c[0x0][0x390] ;  /* 0x00007200ff0577ac */ /* 0x000e6e0008000800 */
[----:B------:R-:W0:Y:S02]  /*0040*/  LDC R9, c[0x0][0x360] ;  /* 0x0000d800ff097b82 */ /* 0x000e240000000800 */
[----:B0-----:R-:W-:-:S05]  /*0050*/  IMAD R9, R9, UR4, R0 ;  /* 0x0000000409097c24 */ /* 0x001fca000f8e0200 */
[----:B-1----:R-:W-:-:S13]  /*0060*/  ISETP.GE.AND P0, PT, R9, UR5, PT ;  /* 0x0000000509007c0c */ /* 0x002fda000bf06270 */
[----:B------:R-:W-:Y:S05]  /*0070*/  @P0 EXIT ;  /* 0x000000000000094d */ /* 0x000fea0003800000 */
[----:B------:R-:W0:Y:S01]  /*0080*/  LDC.64 R2, c[0x0][0x380] ;  /* 0x0000e000ff027b82 */ /* 0x000e220000000a00 */
[----:B------:R-:W-:Y:S01]  /*0090*/  ISETP.GE.AND P0, PT, R9, 0x1, PT ;  /* 0x000000010900780c */ /* 0x000fe20003f06270 */
[----:B------:R-:W1:Y:S01]  /*00a0*/  LDCU.64 UR6, c[0x0][0x358] ;  /* 0x00006b00ff0677ac */ /* 0x000e620008000a00 */
[----:B------:R-:W-:Y:S01]  /*00b0*/  HFMA2 R0, -RZ, RZ, 0, 0 ;  /* 0x00000000ff007431 */ /* 0x000fe200000001ff */
[----:B------:R-:W-:Y:S01]  /*00c0*/  UIADD3 UR4, UPT, UPT, UR5, -0x1, URZ ;  /* 0xffffffff05047890 */ /* 0x000fe2000fffe0ff */
[----:B------:R-:W-:-:S03]  /*00d0*/  MOV R10, RZ ;  /* 0x000000ff000a7202 */ /* 0x000fc60000000f00 */
[----:B------:R-:W2:Y:S02]  /*00e0*/  LDC R12, c[0x0][0x394] ;  /* 0x0000e500ff0c7b82 */ /* 0x000ea40000000800 */
[----:B------:R-:W-:-:S04]  /*00f0*/  ISETP.GE.AND P1, PT, R9, UR4, PT ;  /* 0x0000000409007c0c */ /* 0x000fc8000bf26270 */
[C---:B------:R-:W-:Y:S01]  /*0100*/  @P0 IADD3 R7, PT, PT, R9.reuse, -0x1, RZ ;  /* 0xffffffff09070810 */ /* 0x040fe20007ffe0ff */
[----:B0-----:R-:W-:-:S04]  /*0110*/  IMAD.WIDE R4, R9, 0x4, R2 ;  /* 0x0000000409047825 */ /* 0x001fc800078e0202 */
[----:B------:R-:W-:Y:S01]  /*0120*/  @P0 IMAD.WIDE.U32 R2, R7, 0x4, R2 ;  /* 0x0000000407020825 */ /* 0x000fe200078e0002 */
[----:B-1----:R-:W3:Y:S01]  /*0130*/  LDG.E R8, desc[UR6][R4.64] ;  /* 0x0000000604087981 */ /* 0x002ee2000c1e1900 */
[----:B------:R-:W0:Y:S03]  /*0140*/  LDC.64 R6, c[0x0][0x388] ;  /* 0x0000e200ff067b82 */ /* 0x000e260000000a00 */
[----:B------:R-:W4:Y:S04]  /*0150*/  @P0 LDG.E R0, desc[UR6][R2.64] ;  /* 0x0000000602000981 */ /* 0x000f28000c1e1900 */
[----:B------:R-:W5:Y:S01]  /*0160*/  @!P1 LDG.E R10, desc[UR6][R4.64+0x4] ;  /* 0x00000406040a9981 */ /* 0x000f62000c1e1900 */
[----:B--2---:R-:W-:-:S04]  /*0170*/  FADD R11, R12, R12 ;  /* 0x0000000c0c0b7221 */ /* 0x004fc80000000000 */
[----:B------:R-:W-:Y:S01]  /*0180*/  FADD R11, -R11, 1 ;  /* 0x3f8000000b0b7421 */ /* 0x000fe20000000100 */
[----:B0-----:R-:W-:-:S04]  /*0190*/  IMAD.WIDE R6, R9, 0x4, R6 ;  /* 0x0000000409067825 */ /* 0x001fc800078e0206 */
[----:B---3--:R-:W-:-:S04]  /*01a0*/  FMUL R11, R8, R11 ;  /* 0x0000000b080b7220 */ /* 0x008fc80000400000 */
[----:B----4-:R-:W-:-:S04]  /*01b0*/  FFMA R11, R0, R12, R11 ;  /* 0x0000000c000b7223 */ /* 0x010fc8000000000b */
[----:B-----5:R-:W-:-:S05]  /*01c0*/  FFMA R11, R10, R12, R11 ;  /* 0x0000000c0a0b7223 */ /* 0x020fca000000000b */
[----:B------:R-:W-:Y:S01]  /*01d0*/  STG.E desc[UR6][R6.64], R11 ;  /* 0x0000000b06007986 */ /* 0x000fe2000c101906 */
[----:B------:R-:W-:Y:S05]  /*01e0*/  EXIT ;  /* 0x000000000000794d */ /* 0x000fea0003800000 */
.L_x_45:
        /* <DEDUP_REMOVED lines=9> */
.L_x_51:


//--------------------- .text._Z18init_coeffs_kernelPfS_S_fi --------------------------
	.section	.text._Z18init_coeffs_kernelPfS_S_fi,"ax",@progbits
	.align	128
        .global         _Z18init_coeffs_kernelPfS_S_fi
        .type           _Z18init_coeffs_kernelPfS_S_fi,@function
        .size           _Z18init_coeffs_kernelPfS_S_fi,(.L_x_52 - _Z18init_coeffs_kernelPfS_S_fi)
        .other          _Z18init_coeffs_kernelPfS_S_fi,@"STO_CUDA_ENTRY STV_DEFAULT"
_Z18init_coeffs_kernelPfS_S_fi:
.text._Z18init_coeffs_kernelPfS_S_fi:
        /* <DEDUP_REMOVED lines=9> */
[----:B------:R-:W1:Y:S01]  /*0090*/  LDCU.64 UR6, c[0x0][0x358] ;  /* 0x00006b00ff0677ac */ /* 0x000e620008000a00 */
[----:B------:R-:W-:Y:S01]  /*00a0*/  HFMA2 R0, -RZ, RZ, 2, 0 ;  /* 0x40000000ff007431 */ /* 0x000fe200000001ff */
[----:B------:R-:W-:Y:S01]  /*00b0*/  ISETP.NE.AND P0, PT, R9, RZ, PT ;  /* 0x000000ff0900720c */ /* 0x000fe20003f05270 */
[----:B------:R-:W-:-:S04]  /*00c0*/  UIADD3 UR4, UPT, UPT, UR5, -0x1, URZ ;  /* 0xffffffff05047890 */ /* 0x000fc8000fffe0ff */
[----:B------:R-:W2:Y:S02]  /*00d0*/  LDC.64 R4, c[0x0][0x388] ;  /* 0x0000e200ff047b82 */ /* 0x000ea40000000a00 */
[----:B------:R-:W-:-:S06]  /*00e0*/  ISETP.NE.AND P1, PT, R9, UR4, PT ;  /* 0x0000000409007c0c */ /* 0x000fcc000bf25270 */
[----:B------:R-:W3:Y:S08]  /*00f0*/  LDC.64 R6, c[0x0][0x390] ;  /* 0x0000e400ff067b82 */ /* 0x000ef00000000a00 */
[----:B------:R-:W4:Y:S01]  /*0100*/  LDC R13, c[0x0][0x398] ;  /* 0x0000e600ff0d7b82 */ /* 0x000f220000000800 */
[----:B0-----:R-:W-:-:S04]  /*0110*/  IMAD.WIDE R2, R9, 0x4, R2 ;  /* 0x0000000409027825 */ /* 0x001fc800078e0202 */
[----:B--2---:R-:W-:-:S04]  /*0120*/  IMAD.WIDE R4, R9, 0x4, R4 ;  /* 0x0000000409047825 */ /* 0x004fc800078e0204 */
[----:B---3--:R-:W-:Y:S01]  /*0130*/  IMAD.WIDE R6, R9, 0x4, R6 ;  /* 0x0000000409067825 */ /* 0x008fe200078e0206 */
[----:B----4-:R-:W-:-:S03]  /*0140*/  FSEL R9, -R13, RZ, P0 ;  /* 0x000000ff0d097208 */ /* 0x010fc60000000100 */
[C---:B------:R-:W-:Y:S01]  /*0150*/  FFMA R11, R13.reuse, R0, 1 ;  /* 0x3f8000000d0b7423 */ /* 0x040fe20000000000 */
[----:B------:R-:W-:Y:S01]  /*0160*/  FSEL R13, -R13, RZ, P1 ;  /* 0x000000ff0d0d7208 */ /* 0x000fe20000800100 */
[----:B-1----:R-:W-:Y:S04]  /*0170*/  STG.E desc[UR6][R2.64], R9 ;  /* 0x0000000902007986 */ /* 0x002fe8000c101906 */
[----:B------:R-:W-:Y:S04]  /*0180*/  STG.E desc[UR6][R4.64], R11 ;  /* 0x0000000b04007986 */ /* 0x000fe8000c101906 */
[----:B------:R-:W-:Y:S01]  /*0190*/  STG.E desc[UR6][R6.64], R13 ;  /* 0x0000000d06007986 */ /* 0x000fe2000c101906 */
[----:B------:R-:W-:Y:S05]  /*01a0*/  EXIT ;  /* 0x000000000000794d */ /* 0x000fea0003800000 */
.L_x_46:
        /* <DEDUP_REMOVED lines=13> */
.L_x_52:


//--------------------- .nv.shared._Z23pcr_fused_solver_kernelILi1EEvPKfS1_S1_S1_Pfi --------------------------
	.section	.nv.shared._Z23pcr_fused_solver_kernelILi1EEvPKfS1_S1_S1_Pfi,"aw",@nobits
	.sectionflags	@""
	.align	4
.nv.shared._Z23pcr_fused_solver_kernelILi1EEvPKfS1_S1_S1_Pfi:
	.zero		17408


//--------------------- .nv.shared.reserved.0     --------------------------
	.section	.nv.shared.reserved.0,"aw",@nobits
	.weak		__nv_reservedSMEM_offset_0_alias
	.size		__nv_reservedSMEM_offset_0_alias, 0, 64
	.other		__nv_reservedSMEM_offset_0_alias,@"STO_CUDA_RESERVED_SHARED STV_DEFAULT"
__nv_reservedSMEM_offset_0_alias:
	.zero		0
	.zero		64


//--------------------- .nv.shared._Z23pcr_fused_solver_kernelILi0EEvPKfS1_S1_S1_Pfi --------------------------
	.section	.nv.shared._Z23pcr_fused_solver_kernelILi0EEvPKfS1_S1_S1_Pfi,"aw",@nobits
	.sectionflags	@""
	.align	4
.nv.shared._Z23pcr_fused_solver_kernelILi0EEvPKfS1_S1_S1_Pfi:
	.zero		17408


//--------------------- .nv.constant0._Z23pcr_fused_solver_kernelILi1EEvPKfS1_S1_S1_Pfi --------------------------
	.section	.nv.constant0._Z23pcr_fused_solver_kernelILi1EEvPKfS1_S1_S1_Pfi,"a",@progbits
	.sectionflags	@""
	.align	4
.nv.constant0._Z23pcr_fused_solver_kernelILi1EEvPKfS1_S1_S1_Pfi:
	.zero		940


//--------------------- .nv.constant0._Z23pcr_fused_solver_kernelILi0EEvPKfS1_S1_S1_Pfi --------------------------
	.section	.nv.constant0._Z23pcr_fused_solver_kernelILi0EEvPKfS1_S1_S1_Pfi,"a",@progbits
	.sectionflags	@""
	.align	4
.nv.constant0._Z23pcr_fused_solver_kernelILi0EEvPKfS1_S1_S1_Pfi:
	.zero		940


//--------------------- .nv.constant0._Z18compute_rhs_kernelPKfPfif --------------------------
	.section	.nv.constant0._Z18compute_rhs_kernelPKfPfif,"a",@progbits
	.sectionflags	@""
	.align	4
.nv.constant0._Z18compute_rhs_kernelPKfPfif:
	.zero		920


//--------------------- .nv.constant0._Z18init_coeffs_kernelPfS_S_fi --------------------------
	.section	.nv.constant0._Z18init_coeffs_kernelPfS_S_fi,"a",@progbits
	.sectionflags	@""
	.align	4
.nv.constant0._Z18init_coeffs_kernelPfS_S_fi:
	.zero		928


//--------------------- SYMBOLS --------------------------

	.type		.nv.reservedSmem.offset0,@object
	.size		.nv.reservedSmem.offset0,0x4
	.type		.nv.reservedSmem.cap,@object
	.size		.nv.reservedSmem.cap,0x4
